//
// Generated by NVIDIA NVVM Compiler
//
// Compiler Build ID: CL-36424714
// Cuda compilation tools, release 13.0, V13.0.88
// Based on NVVM 20.0.0
//

.version 9.0
.target sm_100
.address_size 64

	// .globl	_Z25image_to_histogram_simplePhPi
.shared .align 1 .b8 _ZZ27d_image_to_histogram_sharedPhPiE10shared_img[1024];

.visible .entry _Z25image_to_histogram_simplePhPi(
	.param .u64 .ptr .align 1 _Z25image_to_histogram_simplePhPi_param_0,
	.param .u64 .ptr .align 1 _Z25image_to_histogram_simplePhPi_param_1
)
{
	.reg .pred 	%p<26>;
	.reg .b16 	%rs<50>;
	.reg .b32 	%r<18>;
	.reg .b64 	%rd<19>;

	ld.param.u64 	%rd4, [_Z25image_to_histogram_simplePhPi_param_0];
	ld.param.u64 	%rd3, [_Z25image_to_histogram_simplePhPi_param_1];
	cvta.to.global.u64 	%rd1, %rd4;
	mov.u32 	%r3, %tid.x;
	shr.u32 	%r1, %r3, 5;
	and.b32  	%r2, %r3, 31;
	cvt.u64.u32 	%rd5, %r3;
	add.s64 	%rd2, %rd1, %rd5;
	ld.global.u8 	%rs1, [%rd2];
	add.s32 	%r4, %r1, -1;
	add.s32 	%r5, %r2, -1;
	setp.gt.u32 	%p3, %r4, 31;
	setp.gt.u32 	%p1, %r5, 31;
	or.pred  	%p5, %p3, %p1;
	mov.b16 	%rs43, 0;
	@%p5 bra 	$L__BB0_2;
	shl.b32 	%r6, %r4, 5;
	add.s32 	%r7, %r6, %r5;
	cvt.u64.u32 	%rd6, %r7;
	add.s64 	%rd7, %rd1, %rd6;
	ld.global.u8 	%rs19, [%rd7];
	setp.lt.u16 	%p6, %rs19, %rs1;
	selp.b16 	%rs43, 0, -128, %p6;
$L__BB0_2:
	setp.gt.u32 	%p7, %r4, 31;
	@%p7 bra 	$L__BB0_4;
	add.s32 	%r8, %r3, -32;
	cvt.u64.u32 	%rd8, %r8;
	add.s64 	%rd9, %rd1, %rd8;
	ld.global.u8 	%rs21, [%rd9];
	setp.lt.u16 	%p8, %rs21, %rs1;
	selp.b16 	%rs23, 0, 64, %p8;
	or.b16  	%rs43, %rs23, %rs43;
$L__BB0_4:
	setp.gt.u32 	%p9, %r4, 31;
	setp.eq.s32 	%p10, %r2, 31;
	or.pred  	%p11, %p10, %p9;
	@%p11 bra 	$L__BB0_6;
	shl.b32 	%r9, %r4, 5;
	or.b32  	%r10, %r9, %r2;
	cvt.u64.u32 	%rd10, %r10;
	add.s64 	%rd11, %rd1, %rd10;
	ld.global.u8 	%rs24, [%rd11+1];
	setp.lt.u16 	%p12, %rs24, %rs1;
	selp.b16 	%rs26, 0, 32, %p12;
	or.b16  	%rs43, %rs26, %rs43;
$L__BB0_6:
	setp.eq.s32 	%p13, %r2, 31;
	@%p13 bra 	$L__BB0_8;
	ld.global.u8 	%rs27, [%rd2+1];
	setp.lt.u16 	%p14, %rs27, %rs1;
	selp.b16 	%rs29, 0, 16, %p14;
	or.b16  	%rs43, %rs29, %rs43;
$L__BB0_8:
	setp.eq.s32 	%p15, %r2, 31;
	setp.eq.s32 	%p16, %r1, 31;
	or.pred  	%p17, %p16, %p15;
	@%p17 bra 	$L__BB0_10;
	ld.global.u8 	%rs30, [%rd2+33];
	setp.lt.u16 	%p18, %rs30, %rs1;
	selp.b16 	%rs32, 0, 8, %p18;
	or.b16  	%rs43, %rs32, %rs43;
$L__BB0_10:
	setp.eq.s32 	%p20, %r1, 31;
	mov.pred 	%p25, -1;
	@%p20 bra 	$L__BB0_12;
	ld.global.u8 	%rs33, [%rd2+32];
	setp.lt.u16 	%p21, %rs33, %rs1;
	selp.b16 	%rs35, 0, 4, %p21;
	or.b16  	%rs43, %rs35, %rs43;
	mov.pred 	%p25, %p1;
$L__BB0_12:
	@%p25 bra 	$L__BB0_14;
	shl.b32 	%r11, %r1, 5;
	add.s32 	%r12, %r11, %r5;
	add.s32 	%r13, %r12, 32;
	cvt.u64.u32 	%rd12, %r13;
	add.s64 	%rd13, %rd1, %rd12;
	ld.global.u8 	%rs36, [%rd13];
	setp.lt.u16 	%p22, %rs36, %rs1;
	selp.b16 	%rs38, 0, 2, %p22;
	or.b16  	%rs43, %rs38, %rs43;
$L__BB0_14:
	setp.gt.u32 	%p23, %r5, 31;
	@%p23 bra 	$L__BB0_16;
	add.s32 	%r14, %r3, -1;
	cvt.u64.u32 	%rd14, %r14;
	add.s64 	%rd15, %rd1, %rd14;
	ld.global.u8 	%rs39, [%rd15];
	setp.ge.u16 	%p24, %rs39, %rs1;
	selp.u16 	%rs41, 1, 0, %p24;
	or.b16  	%rs43, %rs43, %rs41;
$L__BB0_16:
	cvta.to.global.u64 	%rd16, %rd3;
	cvt.u32.u16 	%r15, %rs43;
	and.b32  	%r16, %r15, 255;
	mul.wide.u32 	%rd17, %r16, 4;
	add.s64 	%rd18, %rd16, %rd17;
	atom.global.add.u32 	%r17, [%rd18], 1;
	ret;

}
	// .globl	_Z25image_to_histogram_sharedPhPi
.visible .entry _Z25image_to_histogram_sharedPhPi(
	.param .u64 .ptr .align 1 _Z25image_to_histogram_sharedPhPi_param_0,
	.param .u64 .ptr .align 1 _Z25image_to_histogram_sharedPhPi_param_1
)
{
	.reg .pred 	%p<25>;
	.reg .b16 	%rs<51>;
	.reg .b32 	%r<11>;
	.reg .b64 	%rd<9>;

	ld.param.u64 	%rd2, [_Z25image_to_histogram_sharedPhPi_param_0];
	ld.param.u64 	%rd1, [_Z25image_to_histogram_sharedPhPi_param_1];
	cvta.to.global.u64 	%rd3, %rd2;
	mov.u32 	%r1, %tid.x;
	and.b32  	%r2, %r1, 31;
	cvt.u64.u32 	%rd4, %r1;
	add.s64 	%rd5, %rd3, %rd4;
	ld.global.u8 	%rs19, [%rd5];
	mov.u32 	%r5, _ZZ27d_image_to_histogram_sharedPhPiE10shared_img;
	add.s32 	%r6, %r5, %r1;
	st.shared.u8 	[%r6], %rs19;
	bar.sync 	0;
	and.b32  	%r3, %r1, 992;
	or.b32  	%r7, %r3, %r2;
	add.s32 	%r4, %r5, %r7;
	ld.shared.u8 	%rs1, [%r4];
	setp.lt.u32 	%p3, %r1, 32;
	setp.eq.s32 	%p1, %r2, 0;
	or.pred  	%p4, %p3, %p1;
	mov.b16 	%rs44, 0;
	@%p4 bra 	$L__BB1_2;
	ld.shared.u8 	%rs20, [%r4+-33];
	setp.lt.u16 	%p5, %rs20, %rs1;
	selp.b16 	%rs44, 0, -128, %p5;
$L__BB1_2:
	setp.lt.u32 	%p6, %r1, 32;
	@%p6 bra 	$L__BB1_4;
	ld.shared.u8 	%rs22, [%r4+-32];
	setp.lt.u16 	%p7, %rs22, %rs1;
	selp.b16 	%rs24, 0, 64, %p7;
	or.b16  	%rs44, %rs24, %rs44;
$L__BB1_4:
	setp.lt.u32 	%p8, %r1, 32;
	setp.eq.s32 	%p9, %r2, 31;
	or.pred  	%p10, %p9, %p8;
	@%p10 bra 	$L__BB1_6;
	ld.shared.u8 	%rs25, [%r4+-31];
	setp.lt.u16 	%p11, %rs25, %rs1;
	selp.b16 	%rs27, 0, 32, %p11;
	or.b16  	%rs44, %rs27, %rs44;
$L__BB1_6:
	setp.eq.s32 	%p12, %r2, 31;
	@%p12 bra 	$L__BB1_8;
	ld.shared.u8 	%rs28, [%r4+1];
	setp.lt.u16 	%p13, %rs28, %rs1;
	selp.b16 	%rs30, 0, 16, %p13;
	or.b16  	%rs44, %rs30, %rs44;
$L__BB1_8:
	setp.eq.s32 	%p14, %r2, 31;
	setp.eq.s32 	%p15, %r3, 992;
	or.pred  	%p16, %p15, %p14;
	@%p16 bra 	$L__BB1_10;
	ld.shared.u8 	%rs31, [%r4+33];
	setp.lt.u16 	%p17, %rs31, %rs1;
	selp.b16 	%rs33, 0, 8, %p17;
	or.b16  	%rs44, %rs33, %rs44;
$L__BB1_10:
	setp.eq.s32 	%p19, %r3, 992;
	mov.pred 	%p24, -1;
	@%p19 bra 	$L__BB1_12;
	ld.shared.u8 	%rs34, [%r4+32];
	setp.lt.u16 	%p20, %rs34, %rs1;
	selp.b16 	%rs36, 0, 4, %p20;
	or.b16  	%rs44, %rs36, %rs44;
	mov.pred 	%p24, %p1;
$L__BB1_12:
	@%p24 bra 	$L__BB1_14;
	ld.shared.u8 	%rs37, [%r4+31];
	setp.lt.u16 	%p21, %rs37, %rs1;
	selp.b16 	%rs39, 0, 2, %p21;
	or.b16  	%rs44, %rs39, %rs44;
$L__BB1_14:
	setp.eq.s32 	%p22, %r2, 0;
	@%p22 bra 	$L__BB1_16;
	ld.shared.u8 	%rs40, [%r4+-1];
	setp.ge.u16 	%p23, %rs40, %rs1;
	selp.u16 	%rs42, 1, 0, %p23;
	or.b16  	%rs44, %rs44, %rs42;
$L__BB1_16:
	cvta.to.global.u64 	%rd6, %rd1;
	cvt.u32.u16 	%r8, %rs44;
	and.b32  	%r9, %r8, 255;
	mul.wide.u32 	%rd7, %r9, 4;
	add.s64 	%rd8, %rd6, %rd7;
	atom.global.add.u32 	%r10, [%rd8], 1;
	ret;

}
	// .globl	_Z24image_to_histogram_largePhPi
.visible .entry _Z24image_to_histogram_largePhPi(
	.param .u64 .ptr .align 1 _Z24image_to_histogram_largePhPi_param_0,
	.param .u64 .ptr .align 1 _Z24image_to_histogram_largePhPi_param_1
)
{
	.reg .pred 	%p<25>;
	.reg .b16 	%rs<51>;
	.reg .b32 	%r<13>;
	.reg .b64 	%rd<13>;

	ld.param.u64 	%rd2, [_Z24image_to_histogram_largePhPi_param_0];
	ld.param.u64 	%rd1, [_Z24image_to_histogram_largePhPi_param_1];
	cvta.to.global.u64 	%rd3, %rd2;
	mov.u32 	%r1, %ctaid.x;
	shl.b32 	%r6, %r1, 10;
	mov.u32 	%r2, %tid.x;
	and.b32  	%r3, %r2, 31;
	or.b32  	%r7, %r6, %r2;
	cvt.u64.u32 	%rd4, %r7;
	add.s64 	%rd5, %rd3, %rd4;
	ld.global.u8 	%rs19, [%rd5];
	mov.u32 	%r8, _ZZ27d_image_to_histogram_sharedPhPiE10shared_img;
	add.s32 	%r9, %r8, %r2;
	st.shared.u8 	[%r9], %rs19;
	bar.sync 	0;
	and.b32  	%r4, %r2, 992;
	or.b32  	%r10, %r4, %r3;
	add.s32 	%r5, %r8, %r10;
	ld.shared.u8 	%rs1, [%r5];
	setp.lt.u32 	%p3, %r2, 32;
	setp.eq.s32 	%p1, %r3, 0;
	or.pred  	%p4, %p3, %p1;
	mov.b16 	%rs44, 0;
	@%p4 bra 	$L__BB2_2;
	ld.shared.u8 	%rs20, [%r5+-33];
	setp.lt.u16 	%p5, %rs20, %rs1;
	selp.b16 	%rs44, 0, -128, %p5;
$L__BB2_2:
	setp.lt.u32 	%p6, %r2, 32;
	@%p6 bra 	$L__BB2_4;
	ld.shared.u8 	%rs22, [%r5+-32];
	setp.lt.u16 	%p7, %rs22, %rs1;
	selp.b16 	%rs24, 0, 64, %p7;
	or.b16  	%rs44, %rs24, %rs44;
$L__BB2_4:
	setp.lt.u32 	%p8, %r2, 32;
	setp.eq.s32 	%p9, %r3, 31;
	or.pred  	%p10, %p9, %p8;
	@%p10 bra 	$L__BB2_6;
	ld.shared.u8 	%rs25, [%r5+-31];
	setp.lt.u16 	%p11, %rs25, %rs1;
	selp.b16 	%rs27, 0, 32, %p11;
	or.b16  	%rs44, %rs27, %rs44;
$L__BB2_6:
	setp.eq.s32 	%p12, %r3, 31;
	@%p12 bra 	$L__BB2_8;
	ld.shared.u8 	%rs28, [%r5+1];
	setp.lt.u16 	%p13, %rs28, %rs1;
	selp.b16 	%rs30, 0, 16, %p13;
	or.b16  	%rs44, %rs30, %rs44;
$L__BB2_8:
	setp.eq.s32 	%p14, %r3, 31;
	setp.eq.s32 	%p15, %r4, 992;
	or.pred  	%p16, %p15, %p14;
	@%p16 bra 	$L__BB2_10;
	ld.shared.u8 	%rs31, [%r5+33];
	setp.lt.u16 	%p17, %rs31, %rs1;
	selp.b16 	%rs33, 0, 8, %p17;
	or.b16  	%rs44, %rs33, %rs44;
$L__BB2_10:
	setp.eq.s32 	%p19, %r4, 992;
	mov.pred 	%p24, -1;
	@%p19 bra 	$L__BB2_12;
	ld.shared.u8 	%rs34, [%r5+32];
	setp.lt.u16 	%p20, %rs34, %rs1;
	selp.b16 	%rs36, 0, 4, %p20;
	or.b16  	%rs44, %rs36, %rs44;
	mov.pred 	%p24, %p1;
$L__BB2_12:
	@%p24 bra 	$L__BB2_14;
	ld.shared.u8 	%rs37, [%r5+31];
	setp.lt.u16 	%p21, %rs37, %rs1;
	selp.b16 	%rs39, 0, 2, %p21;
	or.b16  	%rs44, %rs39, %rs44;
$L__BB2_14:
	setp.eq.s32 	%p22, %r3, 0;
	@%p22 bra 	$L__BB2_16;
	ld.shared.u8 	%rs40, [%r5+-1];
	setp.ge.u16 	%p23, %rs40, %rs1;
	selp.u16 	%rs42, 1, 0, %p23;
	or.b16  	%rs44, %rs44, %rs42;
$L__BB2_16:
	shl.b32 	%r11, %r1, 8;
	cvt.u64.u32 	%rd6, %r11;
	cvta.to.global.u64 	%rd7, %rd1;
	cvt.u64.u16 	%rd8, %rs44;
	and.b64  	%rd9, %rd8, 255;
	or.b64  	%rd10, %rd9, %rd6;
	shl.b64 	%rd11, %rd10, 2;
	add.s64 	%rd12, %rd7, %rd11;
	atom.global.add.u32 	%r12, [%rd12], 1;
	bar.sync 	0;
	ret;

}
	// .globl	_Z18histogram_distancePiS_Pd
.visible .entry _Z18histogram_distancePiS_Pd(
	.param .u64 .ptr .align 1 _Z18histogram_distancePiS_Pd_param_0,
	.param .u64 .ptr .align 1 _Z18histogram_distancePiS_Pd_param_1,
	.param .u64 .ptr .align 1 _Z18histogram_distancePiS_Pd_param_2
)
{
	.reg .pred 	%p<2>;
	.reg .b32 	%r<7>;
	.reg .b64 	%rd<10>;
	.reg .b64 	%fd<5>;

	ld.param.u64 	%rd2, [_Z18histogram_distancePiS_Pd_param_0];
	ld.param.u64 	%rd3, [_Z18histogram_distancePiS_Pd_param_1];
	ld.param.u64 	%rd1, [_Z18histogram_distancePiS_Pd_param_2];
	cvta.to.global.u64 	%rd4, %rd3;
	cvta.to.global.u64 	%rd5, %rd2;
	mov.u32 	%r4, %tid.x;
	mul.wide.u32 	%rd6, %r4, 4;
	add.s64 	%rd7, %rd5, %rd6;
	ld.global.u32 	%r1, [%rd7];
	add.s64 	%rd8, %rd4, %rd6;
	ld.global.u32 	%r2, [%rd8];
	add.s32 	%r3, %r2, %r1;
	setp.lt.s32 	%p1, %r3, 1;
	@%p1 bra 	$L__BB3_2;
	cvta.to.global.u64 	%rd9, %rd1;
	sub.s32 	%r5, %r1, %r2;
	mul.lo.s32 	%r6, %r5, %r5;
	cvt.rn.f64.u32 	%fd1, %r6;
	cvt.rn.f64.u32 	%fd2, %r3;
	div.rn.f64 	%fd3, %fd1, %fd2;
	atom.global.add.f64 	%fd4, [%rd9], %fd3;
$L__BB3_2:
	bar.sync 	0;
	ret;

}
	// .globl	_Z24histogram_distance_largePiS_Pd
.visible .entry _Z24histogram_distance_largePiS_Pd(
	.param .u64 .ptr .align 1 _Z24histogram_distance_largePiS_Pd_param_0,
	.param .u64 .ptr .align 1 _Z24histogram_distance_largePiS_Pd_param_1,
	.param .u64 .ptr .align 1 _Z24histogram_distance_largePiS_Pd_param_2
)
{
	.reg .pred 	%p<2>;
	.reg .b32 	%r<10>;
	.reg .b64 	%rd<10>;
	.reg .b64 	%fd<5>;

	ld.param.u64 	%rd2, [_Z24histogram_distance_largePiS_Pd_param_0];
	ld.param.u64 	%rd3, [_Z24histogram_distance_largePiS_Pd_param_1];
	ld.param.u64 	%rd1, [_Z24histogram_distance_largePiS_Pd_param_2];
	cvta.to.global.u64 	%rd4, %rd3;
	cvta.to.global.u64 	%rd5, %rd2;
	mov.u32 	%r4, %ctaid.x;
	shl.b32 	%r5, %r4, 8;
	mov.u32 	%r6, %tid.x;
	add.s32 	%r7, %r5, %r6;
	mul.wide.u32 	%rd6, %r7, 4;
	add.s64 	%rd7, %rd5, %rd6;
	ld.global.u32 	%r1, [%rd7];
	add.s64 	%rd8, %rd4, %rd6;
	ld.global.u32 	%r2, [%rd8];
	add.s32 	%r3, %r2, %r1;
	setp.lt.s32 	%p1, %r3, 1;
	@%p1 bra 	$L__BB4_2;
	cvta.to.global.u64 	%rd9, %rd1;
	sub.s32 	%r8, %r1, %r2;
	mul.lo.s32 	%r9, %r8, %r8;
	cvt.rn.f64.u32 	%fd1, %r9;
	cvt.rn.f64.u32 	%fd2, %r3;
	div.rn.f64 	%fd3, %fd1, %fd2;
	atom.global.add.f64 	%fd4, [%rd9], %fd3;
$L__BB4_2:
	bar.sync 	0;
	bar.sync 	0;
	ret;

}


// ===== COMPILED SASS (sm_100) =====

	.target	sm_100

	.elftype	@"ET_EXEC"


//--------------------- .note.nv.tkinfo           --------------------------
	.section	.note.nv.tkinfo,"",@"SHT_NOTE"
	.sectionflags	@"SHF_NOTE_NV_TKINFO"
	.tkinfo
        /*0018*/ 	.word	0x00000002
        /*0030*/ 	.string	""
        /*0030*/ 	.string	"ptxas"
        /*0030*/ 	.string	"Cuda compilation tools, release 13.0, V13.0.88"
        /*0030*/ 	.string	"Build cuda_13.0.r13.0/compiler.36424714_0"
        /*0030*/ 	.string	"-arch sm_100 -m 64 "



//--------------------- .note.nv.cuinfo           --------------------------
	.section	.note.nv.cuinfo,"",@"SHT_NOTE"
	.sectionflags	@"SHF_NOTE_NV_CUINFO"
        /*0018*/ 	.short	0x0002
        /*001a*/ 	.short	0x0064
        /*001c*/ 	.short	0x0082
	.zero		2


//--------------------- .nv.info                  --------------------------
	.section	.nv.info,"",@"SHT_CUDA_INFO"
	.align	4


	//----- nvinfo : EIATTR_REGCOUNT
	.align		4
        /*0000*/ 	.byte	0x04, 0x2f
        /*0002*/ 	.short	(.L_1 - .L_0)
	.align		4
.L_0:
        /*0004*/ 	.word	index@(_Z25image_to_histogram_simplePhPi)
        /*0008*/ 	.word	0x00000016


	//----- nvinfo : EIATTR_FRAME_SIZE
	.align		4
.L_1:
        /*000c*/ 	.byte	0x04, 0x11
        /*000e*/ 	.short	(.L_3 - .L_2)
	.align		4
.L_2:
        /*0010*/ 	.word	index@(_Z25image_to_histogram_simplePhPi)
        /*0014*/ 	.word	0x00000000


	//----- nvinfo : EIATTR_REGCOUNT
	.align		4
.L_3:
        /*0018*/ 	.byte	0x04, 0x2f
        /*001a*/ 	.short	(.L_5 - .L_4)
	.align		4
.L_4:
        /*001c*/ 	.word	index@(_Z25image_to_histogram_sharedPhPi)
        /*0020*/ 	.word	0x00000012


	//----- nvinfo : EIATTR_FRAME_SIZE
	.align		4
.L_5:
        /*0024*/ 	.byte	0x04, 0x11
        /*0026*/ 	.short	(.L_7 - .L_6)
	.align		4
.L_6:
        /*0028*/ 	.word	index@(_Z25image_to_histogram_sharedPhPi)
        /*002c*/ 	.word	0x00000000


	//----- nvinfo : EIATTR_REGCOUNT
	.align		4
.L_7:
        /*0030*/ 	.byte	0x04, 0x2f
        /*0032*/ 	.short	(.L_9 - .L_8)
	.align		4
.L_8:
        /*0034*/ 	.word	index@(_Z24image_to_histogram_largePhPi)
        /*0038*/ 	.word	0x00000012


	//----- nvinfo : EIATTR_FRAME_SIZE
	.align		4
.L_9:
        /*003c*/ 	.byte	0x04, 0x11
        /*003e*/ 	.short	(.L_11 - .L_10)
	.align		4
.L_10:
        /*0040*/ 	.word	index@(_Z24image_to_histogram_largePhPi)
        /*0044*/ 	.word	0x00000000


	//----- nvinfo : EIATTR_REGCOUNT
	.align		4
.L_11:
        /*0048*/ 	.byte	0x04, 0x2f
        /*004a*/ 	.short	(.L_13 - .L_12)
	.align		4
.L_12:
        /*004c*/ 	.word	index@(_Z18histogram_distancePiS_Pd)
        /*0050*/ 	.word	0x00000018


	//----- nvinfo : EIATTR_FRAME_SIZE
	.align		4
.L_13:
        /*0054*/ 	.byte	0x04, 0x11
        /*0056*/ 	.short	(.L_15 - .L_14)
	.align		4
.L_14:
        /*0058*/ 	.word	index@($__internal_1_$__cuda_sm20_div_rn_f64_full)
        /*005c*/ 	.word	0x00000000


	//----- nvinfo : EIATTR_FRAME_SIZE
	.align		4
.L_15:
        /*0060*/ 	.byte	0x04, 0x11
        /*0062*/ 	.short	(.L_17 - .L_16)
	.align		4
.L_16:
        /*0064*/ 	.word	index@(_Z18histogram_distancePiS_Pd)
        /*0068*/ 	.word	0x00000000


	//----- nvinfo : EIATTR_REGCOUNT
	.align		4
.L_17:
        /*006c*/ 	.byte	0x04, 0x2f
        /*006e*/ 	.short	(.L_19 - .L_18)
	.align		4
.L_18:
        /*0070*/ 	.word	index@(_Z24histogram_distance_largePiS_Pd)
        /*0074*/ 	.word	0x00000018


	//----- nvinfo : EIATTR_FRAME_SIZE
	.align		4
.L_19:
        /*0078*/ 	.byte	0x04, 0x11
        /*007a*/ 	.short	(.L_21 - .L_20)
	.align		4
.L_20:
        /*007c*/ 	.word	index@($__internal_0_$__cuda_sm20_div_rn_f64_full)
        /*0080*/ 	.word	0x00000000


	//----- nvinfo : EIATTR_FRAME_SIZE
	.align		4
.L_21:
        /*0084*/ 	.byte	0x04, 0x11
        /*0086*/ 	.short	(.L_23 - .L_22)
	.align		4
.L_22:
        /*0088*/ 	.word	index@(_Z24histogram_distance_largePiS_Pd)
        /*008c*/ 	.word	0x00000000


	//----- nvinfo : EIATTR_MIN_STACK_SIZE
	.align		4
.L_23:
        /*0090*/ 	.byte	0x04, 0x12
        /*0092*/ 	.short	(.L_25 - .L_24)
	.align		4
.L_24:
        /*0094*/ 	.word	index@(_Z24histogram_distance_largePiS_Pd)
        /*0098*/ 	.word	0x00000000


	//----- nvinfo : EIATTR_MIN_STACK_SIZE
	.align		4
.L_25:
        /*009c*/ 	.byte	0x04, 0x12
        /*009e*/ 	.short	(.L_27 - .L_26)
	.align		4
.L_26:
        /*00a0*/ 	.word	index@(_Z18histogram_distancePiS_Pd)
        /*00a4*/ 	.word	0x00000000


	//----- nvinfo : EIATTR_MIN_STACK_SIZE
	.align		4
.L_27:
        /*00a8*/ 	.byte	0x04, 0x12
        /*00aa*/ 	.short	(.L_29 - .L_28)
	.align		4
.L_28:
        /*00ac*/ 	.word	index@(_Z24image_to_histogram_largePhPi)
        /*00b0*/ 	.word	0x00000000


	//----- nvinfo : EIATTR_MIN_STACK_SIZE
	.align		4
.L_29:
        /*00b4*/ 	.byte	0x04, 0x12
        /*00b6*/ 	.short	(.L_31 - .L_30)
	.align		4
.L_30:
        /*00b8*/ 	.word	index@(_Z25image_to_histogram_sharedPhPi)
        /*00bc*/ 	.word	0x00000000


	//----- nvinfo : EIATTR_MIN_STACK_SIZE
	.align		4
.L_31:
        /*00c0*/ 	.byte	0x04, 0x12
        /*00c2*/ 	.short	(.L_33 - .L_32)
	.align		4
.L_32:
        /*00c4*/ 	.word	index@(_Z25image_to_histogram_simplePhPi)
        /*00c8*/ 	.word	0x00000000
.L_33:


//--------------------- .nv.compat                --------------------------
	.section	.nv.compat,"",@"SHT_CUDA_COMPAT_INFO"
	.align	4
        /*0000*/ 	.byte	0x02, 0x09, 0x00, 0x00, 0x02, 0x02, 0x01, 0x00, 0x02, 0x05, 0x05, 0x00, 0x03, 0x07, 0x01, 0x01
        /*0010*/ 	.byte	0x02, 0x03, 0x00, 0x00, 0x02, 0x06, 0x01, 0x00, 0x04, 0x0b, 0x08, 0x00, 0x01, 0x00, 0x00, 0x00
        /*0020*/ 	.byte	0x00, 0x00, 0x00, 0x00


//--------------------- .nv.info._Z24histogram_distance_largePiS_Pd --------------------------
	.section	.nv.info._Z24histogram_distance_largePiS_Pd,"",@"SHT_CUDA_INFO"
	.sectionflags	@""
	.align	4


	//----- nvinfo : EIATTR_CUDA_API_VERSION
	.align		4
        /*0000*/ 	.byte	0x04, 0x37
        /*0002*/ 	.short	(.L_35 - .L_34)
.L_34:
        /*0004*/ 	.word	0x00000082


	//----- nvinfo : EIATTR_KPARAM_INFO
	.align		4
.L_35:
        /*0008*/ 	.byte	0x04, 0x17
        /*000a*/ 	.short	(.L_37 - .L_36)
.L_36:
        /*000c*/ 	.word	0x00000000
        /*0010*/ 	.short	0x0002
        /*0012*/ 	.short	0x0010
        /*0014*/ 	.byte	0x00, 0xf5, 0x21, 0x00


	//----- nvinfo : EIATTR_KPARAM_INFO
	.align		4
.L_37:
        /*0018*/ 	.byte	0x04, 0x17
        /*001a*/ 	.short	(.L_39 - .L_38)
.L_38:
        /*001c*/ 	.word	0x00000000
        /*0020*/ 	.short	0x0001
        /*0022*/ 	.short	0x0008
        /*0024*/ 	.byte	0x00, 0xf5, 0x21, 0x00


	//----- nvinfo : EIATTR_KPARAM_INFO
	.align		4
.L_39:
        /*0028*/ 	.byte	0x04, 0x17
        /*002a*/ 	.short	(.L_41 - .L_40)
.L_40:
        /*002c*/ 	.word	0x00000000
        /*0030*/ 	.short	0x0000
        /*0032*/ 	.short	0x0000
        /*0034*/ 	.byte	0x00, 0xf5, 0x21, 0x00


	//----- nvinfo : EIATTR_SPARSE_MMA_MASK
	.align		4
.L_41:
        /*0038*/ 	.byte	0x03, 0x50
        /*003a*/ 	.short	0x0000


	//----- nvinfo : EIATTR_MAXREG_COUNT
	.align		4
        /*003c*/ 	.byte	0x03, 0x1b
        /*003e*/ 	.short	0x00ff


	//----- nvinfo : EIATTR_NUM_BARRIERS
	.align		4
        /*0040*/ 	.byte	0x02, 0x4c
        /*0042*/ 	.byte	0x01
	.zero		1


	//----- nvinfo : EIATTR_MERCURY_ISA_VERSION
	.align		4
        /*0044*/ 	.byte	0x03, 0x5f
        /*0046*/ 	.short	0x0101


	//----- nvinfo : EIATTR_VRC_CTA_INIT_COUNT
	.align		4
        /*0048*/ 	.byte	0x02, 0x4a
	.zero		1
	.zero		1


	//----- nvinfo : EIATTR_EXIT_INSTR_OFFSETS
	.align		4
        /*004c*/ 	.byte	0x04, 0x1c
        /*004e*/ 	.short	(.L_43 - .L_42)


	//   ....[0]....
.L_42:
        /*0050*/ 	.word	0x000002c0


	//----- nvinfo : EIATTR_CRS_STACK_SIZE
	.align		4
.L_43:
        /*0054*/ 	.byte	0x04, 0x1e
        /*0056*/ 	.short	(.L_45 - .L_44)
.L_44:
        /*0058*/ 	.word	0x00000000


	//----- nvinfo : EIATTR_CBANK_PARAM_SIZE
	.align		4
.L_45:
        /*005c*/ 	.byte	0x03, 0x19
        /*005e*/ 	.short	0x0018


	//----- nvinfo : EIATTR_PARAM_CBANK
	.align		4
        /*0060*/ 	.byte	0x04, 0x0a
        /*0062*/ 	.short	(.L_47 - .L_46)
	.align		4
.L_46:
        /*0064*/ 	.word	index@(.nv.constant0._Z24histogram_distance_largePiS_Pd)
        /*0068*/ 	.short	0x0380
        /*006a*/ 	.short	0x0018


	//----- nvinfo : EIATTR_SW_WAR
	.align		4
.L_47:
        /*006c*/ 	.byte	0x04, 0x36
        /*006e*/ 	.short	(.L_49 - .L_48)
.L_48:
        /*0070*/ 	.word	0x00000008
.L_49:


//--------------------- .nv.info._Z18histogram_distancePiS_Pd --------------------------
	.section	.nv.info._Z18histogram_distancePiS_Pd,"",@"SHT_CUDA_INFO"
	.sectionflags	@""
	.align	4


	//----- nvinfo : EIATTR_CUDA_API_VERSION
	.align		4
        /*0000*/ 	.byte	0x04, 0x37
        /*0002*/ 	.short	(.L_51 - .L_50)
.L_50:
        /*0004*/ 	.word	0x00000082


	//----- nvinfo : EIATTR_KPARAM_INFO
	.align		4
.L_51:
        /*0008*/ 	.byte	0x04, 0x17
        /*000a*/ 	.short	(.L_53 - .L_52)
.L_52:
        /*000c*/ 	.word	0x00000000
        /*0010*/ 	.short	0x0002
        /*0012*/ 	.short	0x0010
        /*0014*/ 	.byte	0x00, 0xf5, 0x21, 0x00


	//----- nvinfo : EIATTR_KPARAM_INFO
	.align		4
.L_53:
        /*0018*/ 	.byte	0x04, 0x17
        /*001a*/ 	.short	(.L_55 - .L_54)
.L_54:
        /*001c*/ 	.word	0x00000000
        /*0020*/ 	.short	0x0001
        /*0022*/ 	.short	0x0008
        /*0024*/ 	.byte	0x00, 0xf5, 0x21, 0x00


	//----- nvinfo : EIATTR_KPARAM_INFO
	.align		4
.L_55:
        /*0028*/ 	.byte	0x04, 0x17
        /*002a*/ 	.short	(.L_57 - .L_56)
.L_56:
        /*002c*/ 	.word	0x00000000
        /*0030*/ 	.short	0x0000
        /*0032*/ 	.short	0x0000
        /*0034*/ 	.byte	0x00, 0xf5, 0x21, 0x00


	//----- nvinfo : EIATTR_SPARSE_MMA_MASK
	.align		4
.L_57:
        /*0038*/ 	.byte	0x03, 0x50
        /*003a*/ 	.short	0x0000


	//----- nvinfo : EIATTR_MAXREG_COUNT
	.align		4
        /*003c*/ 	.byte	0x03, 0x1b
        /*003e*/ 	.short	0x00ff


	//----- nvinfo : EIATTR_NUM_BARRIERS
	.align		4
        /*0040*/ 	.byte	0x02, 0x4c
        /*0042*/ 	.byte	0x01
	.zero		1


	//----- nvinfo : EIATTR_MERCURY_ISA_VERSION
	.align		4
        /*0044*/ 	.byte	0x03, 0x5f
        /*0046*/ 	.short	0x0101


	//----- nvinfo : EIATTR_VRC_CTA_INIT_COUNT
	.align		4
        /*0048*/ 	.byte	0x02, 0x4a
	.zero		1
	.zero		1


	//----- nvinfo : EIATTR_EXIT_INSTR_OFFSETS
	.align		4
        /*004c*/ 	.byte	0x04, 0x1c
        /*004e*/ 	.short	(.L_59 - .L_58)


	//   ....[0]....
.L_58:
        /*0050*/ 	.word	0x00000290


	//----- nvinfo : EIATTR_CRS_STACK_SIZE
	.align		4
.L_59:
        /*0054*/ 	.byte	0x04, 0x1e
        /*0056*/ 	.short	(.L_61 - .L_60)
.L_60:
        /*0058*/ 	.word	0x00000000


	//----- nvinfo : EIATTR_CBANK_PARAM_SIZE
	.align		4
.L_61:
        /*005c*/ 	.byte	0x03, 0x19
        /*005e*/ 	.short	0x0018


	//----- nvinfo : EIATTR_PARAM_CBANK
	.align		4
        /*0060*/ 	.byte	0x04, 0x0a
        /*0062*/ 	.short	(.L_63 - .L_62)
	.align		4
.L_62:
        /*0064*/ 	.word	index@(.nv.constant0._Z18histogram_distancePiS_Pd)
        /*0068*/ 	.short	0x0380
        /*006a*/ 	.short	0x0018


	//----- nvinfo : EIATTR_SW_WAR
	.align		4
.L_63:
        /*006c*/ 	.byte	0x04, 0x36
        /*006e*/ 	.short	(.L_65 - .L_64)
.L_64:
        /*0070*/ 	.word	0x00000008
.L_65:


//--------------------- .nv.info._Z24image_to_histogram_largePhPi --------------------------
	.section	.nv.info._Z24image_to_histogram_largePhPi,"",@"SHT_CUDA_INFO"
	.sectionflags	@""
	.align	4


	//----- nvinfo : EIATTR_CUDA_API_VERSION
	.align		4
        /*0000*/ 	.byte	0x04, 0x37
        /*0002*/ 	.short	(.L_67 - .L_66)
.L_66:
        /*0004*/ 	.word	0x00000082


	//----- nvinfo : EIATTR_KPARAM_INFO
	.align		4
.L_67:
        /*0008*/ 	.byte	0x04, 0x17
        /*000a*/ 	.short	(.L_69 - .L_68)
.L_68:
        /*000c*/ 	.word	0x00000000
        /*0010*/ 	.short	0x0001
        /*0012*/ 	.short	0x0008
        /*0014*/ 	.byte	0x00, 0xf5, 0x21, 0x00


	//----- nvinfo : EIATTR_KPARAM_INFO
	.align		4
.L_69:
        /*0018*/ 	.byte	0x04, 0x17
        /*001a*/ 	.short	(.L_71 - .L_70)
.L_70:
        /*001c*/ 	.word	0x00000000
        /*0020*/ 	.short	0x0000
        /*0022*/ 	.short	0x0000
        /*0024*/ 	.byte	0x00, 0xf5, 0x21, 0x00


	//----- nvinfo : EIATTR_SPARSE_MMA_MASK
	.align		4
.L_71:
        /*0028*/ 	.byte	0x03, 0x50
        /*002a*/ 	.short	0x0000


	//----- nvinfo : EIATTR_MAXREG_COUNT
	.align		4
        /*002c*/ 	.byte	0x03, 0x1b
        /*002e*/ 	.short	0x00ff


	//----- nvinfo : EIATTR_NUM_BARRIERS
	.align		4
        /*0030*/ 	.byte	0x02, 0x4c
        /*0032*/ 	.byte	0x01
	.zero		1


	//----- nvinfo : EIATTR_MERCURY_ISA_VERSION
	.align		4
        /*0034*/ 	.byte	0x03, 0x5f
        /*0036*/ 	.short	0x0101


	//----- nvinfo : EIATTR_VRC_CTA_INIT_COUNT
	.align		4
        /*0038*/ 	.byte	0x02, 0x4a
	.zero		1
	.zero		1


	//----- nvinfo : EIATTR_EXIT_INSTR_OFFSETS
	.align		4
        /*003c*/ 	.byte	0x04, 0x1c
        /*003e*/ 	.short	(.L_73 - .L_72)


	//   ....[0]....
.L_72:
        /*0040*/ 	.word	0x000004c0


	//----- nvinfo : EIATTR_CBANK_PARAM_SIZE
	.align		4
.L_73:
        /*0044*/ 	.byte	0x03, 0x19
        /*0046*/ 	.short	0x0010


	//----- nvinfo : EIATTR_PARAM_CBANK
	.align		4
        /*0048*/ 	.byte	0x04, 0x0a
        /*004a*/ 	.short	(.L_75 - .L_74)
	.align		4
.L_74:
        /*004c*/ 	.word	index@(.nv.constant0._Z24image_to_histogram_largePhPi)
        /*0050*/ 	.short	0x0380
        /*0052*/ 	.short	0x0010


	//----- nvinfo : EIATTR_SW_WAR
	.align		4
.L_75:
        /*0054*/ 	.byte	0x04, 0x36
        /*0056*/ 	.short	(.L_77 - .L_76)
.L_76:
        /*0058*/ 	.word	0x00000008
.L_77:


//--------------------- .nv.info._Z25image_to_histogram_sharedPhPi --------------------------
	.section	.nv.info._Z25image_to_histogram_sharedPhPi,"",@"SHT_CUDA_INFO"
	.sectionflags	@""
	.align	4


	//----- nvinfo : EIATTR_CUDA_API_VERSION
	.align		4
        /*0000*/ 	.byte	0x04, 0x37
        /*0002*/ 	.short	(.L_79 - .L_78)
.L_78:
        /*0004*/ 	.word	0x00000082


	//----- nvinfo : EIATTR_KPARAM_INFO
	.align		4
.L_79:
        /*0008*/ 	.byte	0x04, 0x17
        /*000a*/ 	.short	(.L_81 - .L_80)
.L_80:
        /*000c*/ 	.word	0x00000000
        /*0010*/ 	.short	0x0001
        /*0012*/ 	.short	0x0008
        /*0014*/ 	.byte	0x00, 0xf5, 0x21, 0x00


	//----- nvinfo : EIATTR_KPARAM_INFO
	.align		4
.L_81:
        /*0018*/ 	.byte	0x04, 0x17
        /*001a*/ 	.short	(.L_83 - .L_82)
.L_82:
        /*001c*/ 	.word	0x00000000
        /*0020*/ 	.short	0x0000
        /*0022*/ 	.short	0x0000
        /*0024*/ 	.byte	0x00, 0xf5, 0x21, 0x00


	//----- nvinfo : EIATTR_SPARSE_MMA_MASK
	.align		4
.L_83:
        /*0028*/ 	.byte	0x03, 0x50
        /*002a*/ 	.short	0x0000


	//----- nvinfo : EIATTR_MAXREG_COUNT
	.align		4
        /*002c*/ 	.byte	0x03, 0x1b
        /*002e*/ 	.short	0x00ff


	//----- nvinfo : EIATTR_NUM_BARRIERS
	.align		4
        /*0030*/ 	.byte	0x02, 0x4c
        /*0032*/ 	.byte	0x01
	.zero		1


	//----- nvinfo : EIATTR_MERCURY_ISA_VERSION
	.align		4
        /*0034*/ 	.byte	0x03, 0x5f
        /*0036*/ 	.short	0x0101


	//----- nvinfo : EIATTR_VRC_CTA_INIT_COUNT
	.align		4
        /*0038*/ 	.byte	0x02, 0x4a
	.zero		1
	.zero		1


	//----- nvinfo : EIATTR_EXIT_INSTR_OFFSETS
	.align		4
        /*003c*/ 	.byte	0x04, 0x1c
        /*003e*/ 	.short	(.L_85 - .L_84)


	//   ....[0]....
.L_84:
        /*0040*/ 	.word	0x00000470


	//----- nvinfo : EIATTR_CBANK_PARAM_SIZE
	.align		4
.L_85:
        /*0044*/ 	.byte	0x03, 0x19
        /*0046*/ 	.short	0x0010


	//----- nvinfo : EIATTR_PARAM_CBANK
	.align		4
        /*0048*/ 	.byte	0x04, 0x0a
        /*004a*/ 	.short	(.L_87 - .L_86)
	.align		4
.L_86:
        /*004c*/ 	.word	index@(.nv.constant0._Z25image_to_histogram_sharedPhPi)
        /*0050*/ 	.short	0x0380
        /*0052*/ 	.short	0x0010


	//----- nvinfo : EIATTR_SW_WAR
	.align		4
.L_87:
        /*0054*/ 	.byte	0x04, 0x36
        /*0056*/ 	.short	(.L_89 - .L_88)
.L_88:
        /*0058*/ 	.word	0x00000008
.L_89:


//--------------------- .nv.info._Z25image_to_histogram_simplePhPi --------------------------
	.section	.nv.info._Z25image_to_histogram_simplePhPi,"",@"SHT_CUDA_INFO"
	.sectionflags	@""
	.align	4


	//----- nvinfo : EIATTR_CUDA_API_VERSION
	.align		4
        /*0000*/ 	.byte	0x04, 0x37
        /*0002*/ 	.short	(.L_91 - .L_90)
.L_90:
        /*0004*/ 	.word	0x00000082


	//----- nvinfo : EIATTR_KPARAM_INFO
	.align		4
.L_91:
        /*0008*/ 	.byte	0x04, 0x17
        /*000a*/ 	.short	(.L_93 - .L_92)
.L_92:
        /*000c*/ 	.word	0x00000000
        /*0010*/ 	.short	0x0001
        /*0012*/ 	.short	0x0008
        /*0014*/ 	.byte	0x00, 0xf5, 0x21, 0x00


	//----- nvinfo : EIATTR_KPARAM_INFO
	.align		4
.L_93:
        /*0018*/ 	.byte	0x04, 0x17
        /*001a*/ 	.short	(.L_95 - .L_94)
.L_94:
        /*001c*/ 	.word	0x00000000
        /*0020*/ 	.short	0x0000
        /*0022*/ 	.short	0x0000
        /*0024*/ 	.byte	0x00, 0xf5, 0x21, 0x00


	//----- nvinfo : EIATTR_SPARSE_MMA_MASK
	.align		4
.L_95:
        /*0028*/ 	.byte	0x03, 0x50
        /*002a*/ 	.short	0x0000


	//----- nvinfo : EIATTR_MAXREG_COUNT
	.align		4
        /*002c*/ 	.byte	0x03, 0x1b
        /*002e*/ 	.short	0x00ff


	//----- nvinfo : EIATTR_MERCURY_ISA_VERSION
	.align		4
        /*0030*/ 	.byte	0x03, 0x5f
        /*0032*/ 	.short	0x0101


	//----- nvinfo : EIATTR_VRC_CTA_INIT_COUNT
	.align		4
        /*0034*/ 	.byte	0x02, 0x4a
	.zero		1
	.zero		1


	//----- nvinfo : EIATTR_EXIT_INSTR_OFFSETS
	.align		4
        /*0038*/ 	.byte	0x04, 0x1c
        /*003a*/ 	.short	(.L_97 - .L_96)


	//   ....[0]....
.L_96:
        /*003c*/ 	.word	0x00000500


	//----- nvinfo : EIATTR_CBANK_PARAM_SIZE
	.align		4
.L_97:
        /*0040*/ 	.byte	0x03, 0x19
        /*0042*/ 	.short	0x0010


	//----- nvinfo : EIATTR_PARAM_CBANK
	.align		4
        /*0044*/ 	.byte	0x04, 0x0a
        /*0046*/ 	.short	(.L_99 - .L_98)
	.align		4
.L_98:
        /*0048*/ 	.word	index@(.nv.constant0._Z25image_to_histogram_simplePhPi)
        /*004c*/ 	.short	0x0380
        /*004e*/ 	.short	0x0010


	//----- nvinfo : EIATTR_SW_WAR
	.align		4
.L_99:
        /*0050*/ 	.byte	0x04, 0x36
        /*0052*/ 	.short	(.L_101 - .L_100)
.L_100:
        /*0054*/ 	.word	0x00000008
.L_101:


//--------------------- .nv.callgraph             --------------------------
	.section	.nv.callgraph,"",@"SHT_CUDA_CALLGRAPH"
	.align	4
	.sectionentsize	8
	.align		4
        /*0000*/ 	.word	0x00000000
	.align		4
        /*0004*/ 	.word	0xffffffff
	.align		4
        /*0008*/ 	.word	0x00000000
	.align		4
        /*000c*/ 	.word	0xfffffffe
	.align		4
        /*0010*/ 	.word	0x00000000
	.align		4
        /*0014*/ 	.word	0xfffffffd
	.align		4
        /*0018*/ 	.word	0x00000000
	.align		4
        /*001c*/ 	.word	0xfffffffc


//--------------------- .text._Z24histogram_distance_largePiS_Pd --------------------------
	.section	.text._Z24histogram_distance_largePiS_Pd,"ax",@progbits
	.align	128
        .global         _Z24histogram_distance_largePiS_Pd
        .type           _Z24histogram_distance_largePiS_Pd,@function
        .size           _Z24histogram_distance_largePiS_Pd,(.L_x_23 - _Z24histogram_distance_largePiS_Pd)
        .other          _Z24histogram_distance_largePiS_Pd,@"STO_CUDA_ENTRY STV_DEFAULT"
_Z24histogram_distance_largePiS_Pd:
.text._Z24histogram_distance_largePiS_Pd:
[----:B------:R-:W-:Y:S01]  /*0000*/  LDC R1, c[0x0][0x37c] ;  /* 0x0000df00ff017b82 */ /* 0x000fe20000000800 */
[----:B------:R-:W0:Y:S07]  /*0010*/  S2R R7, SR_CTAID.X ;  /* 0x0000000000077919 */ /* 0x000e2e0000002500 */
[----:B------:R-:W1:Y:S01]  /*0020*/  LDC.64 R2, c[0x0][0x380] ;  /* 0x0000e000ff027b82 */ /* 0x000e620000000a00 */
[----:B------:R-:W2:Y:S01]  /*0030*/  LDCU.64 UR4, c[0x0][0x358] ;  /* 0x00006b00ff0477ac */ /* 0x000ea20008000a00 */
[----:B------:R-:W0:Y:S06]  /*0040*/  S2R R0, SR_TID.X ;  /* 0x0000000000007919 */ /* 0x000e2c0000002100 */
[----:B------:R-:W3:Y:S01]  /*0050*/  LDC.64 R4, c[0x0][0x388] ;  /* 0x0000e200ff047b82 */ /* 0x000ee20000000a00 */
[----:B0-----:R-:W-:-:S04]  /*0060*/  IMAD R7, R7, 0x100, R0 ;  /* 0x0000010007077824 */ /* 0x001fc800078e0200 */
[----:B-1----:R-:W-:-:S04]  /*0070*/  IMAD.WIDE.U32 R2, R7, 0x4, R2 ;  /* 0x0000000407027825 */ /* 0x002fc800078e0002 */
[----:B---3--:R-:W-:Y:S01]  /*0080*/  IMAD.WIDE.U32 R4, R7, 0x4, R4 ;  /* 0x0000000407047825 */ /* 0x008fe200078e0004 */
[----:B--2---:R-:W2:Y:S04]  /*0090*/  LDG.E R0, desc[UR4][R2.64] ;  /* 0x0000000402007981 */ /* 0x004ea8000c1e1900 */
[----:B------:R-:W2:Y:S01]  /*00a0*/  LDG.E R9, desc[UR4][R4.64] ;  /* 0x0000000404097981 */ /* 0x000ea2000c1e1900 */
[----:B------:R-:W-:Y:S01]  /*00b0*/  BSSY.RECONVERGENT B0, `(.L_x_0) ;  /* 0x000001e000007945 */ /* 0x000fe20003800200 */
[----:B--2---:R-:W-:-:S05]  /*00c0*/  IMAD.IADD R10, R0, 0x1, R9 ;  /* 0x00000001000a7824 */ /* 0x004fca00078e0209 */
[----:B------:R-:W-:-:S13]  /*00d0*/  ISETP.GE.AND P0, PT, R10, 0x1, PT ;  /* 0x000000010a00780c */ /* 0x000fda0003f06270 */
[----:B------:R-:W-:Y:S05]  /*00e0*/  @!P0 BRA `(.L_x_1) ;  /* 0x0000000000688947 */ /* 0x000fea0003800000 */
[----:B------:R-:W0:Y:S01]  /*00f0*/  I2F.F64.U32 R4, R10 ;  /* 0x0000000a00047312 */ /* 0x000e220000201800 */
[----:B------:R-:W-:Y:S01]  /*0100*/  IMAD.MOV.U32 R2, RZ, RZ, 0x1 ;  /* 0x00000001ff027424 */ /* 0x000fe200078e00ff */
[----:B------:R-:W-:Y:S01]  /*0110*/  BSSY.RECONVERGENT B1, `(.L_x_2) ;  /* 0x0000015000017945 */ /* 0x000fe20003800200 */
[----:B------:R-:W-:-:S05]  /*0120*/  IMAD.IADD R0, R0, 0x1, -R9 ;  /* 0x0000000100007824 */ /* 0x000fca00078e0a09 */
[----:B0-----:R-:W0:Y:S02]  /*0130*/  MUFU.RCP64H R3, R5 ;  /* 0x0000000500037308 */ /* 0x001e240000001800 */
[----:B0-----:R-:W-:-:S08]  /*0140*/  DFMA R6, -R4, R2, 1 ;  /* 0x3ff000000406742b */ /* 0x001fd00000000102 */
[----:B------:R-:W-:-:S08]  /*0150*/  DFMA R6, R6, R6, R6 ;  /* 0x000000060606722b */ /* 0x000fd00000000006 */
[----:B------:R-:W-:Y:S01]  /*0160*/  DFMA R2, R2, R6, R2 ;  /* 0x000000060202722b */ /* 0x000fe20000000002 */
[----:B------:R-:W-:-:S07]  /*0170*/  IMAD R6, R0, R0, RZ ;  /* 0x0000000000067224 */ /* 0x000fce00078e02ff */
[----:B------:R-:W-:Y:S01]  /*0180*/  DFMA R8, -R4, R2, 1 ;  /* 0x3ff000000408742b */ /* 0x000fe20000000102 */
[----:B------:R-:W0:Y:S07]  /*0190*/  I2F.F64.U32 R6, R6 ;  /* 0x0000000600067312 */ /* 0x000e2e0000201800 */
[----:B------:R-:W-:-:S08]  /*01a0*/  DFMA R2, R2, R8, R2 ;  /* 0x000000080202722b */ /* 0x000fd00000000002 */
[----:B0-----:R-:W-:Y:S01]  /*01b0*/  DMUL R8, R6, R2 ;  /* 0x0000000206087228 */ /* 0x001fe20000000000 */
[----:B------:R-:W-:-:S07]  /*01c0*/  FSETP.GEU.AND P1, PT, |R7|, 6.5827683646048100446e-37, PT ;  /* 0x036000000700780b */ /* 0x000fce0003f2e200 */
[----:B------:R-:W-:-:S08]  /*01d0*/  DFMA R10, -R4, R8, R6 ;  /* 0x00000008040a722b */ /* 0x000fd00000000106 */
[----:B------:R-:W-:-:S10]  /*01e0*/  DFMA R2, R2, R10, R8 ;  /* 0x0000000a0202722b */ /* 0x000fd40000000008 */
[----:B------:R-:W-:-:S05]  /*01f0*/  FFMA R0, RZ, R5, R3 ;  /* 0x00000005ff007223 */ /* 0x000fca0000000003 */
[----:B------:R-:W-:-:S13]  /*0200*/  FSETP.GT.AND P0, PT, |R0|, 1.469367938527859385e-39, PT ;  /* 0x001000000000780b */ /* 0x000fda0003f04200 */
[----:B------:R-:W-:Y:S05]  /*0210*/  @P0 BRA P1, `(.L_x_3) ;  /* 0x0000000000100947 */ /* 0x000fea0000800000 */
[----:B------:R-:W-:-:S07]  /*0220*/  MOV R0, 0x240 ;  /* 0x0000024000007802 */ /* 0x000fce0000000f00 */
[----:B------:R-:W-:Y:S05]  /*0230*/  CALL.REL.NOINC `($__internal_0_$__cuda_sm20_div_rn_f64_full) ;  /* 0x0000000000247944 */ /* 0x000fea0003c00000 */
[----:B------:R-:W-:Y:S02]  /*0240*/  IMAD.MOV.U32 R2, RZ, RZ, R8 ;  /* 0x000000ffff027224 */ /* 0x000fe400078e0008 */
[----:B------:R-:W-:-:S07]  /*0250*/  IMAD.MOV.U32 R3, RZ, RZ, R9 ;  /* 0x000000ffff037224 */ /* 0x000fce00078e0009 */
.L_x_3:
[----:B------:R-:W-:Y:S05]  /*0260*/  BSYNC.RECONVERGENT B1 ;  /* 0x0000000000017941 */ /* 0x000fea0003800200 */
.L_x_2:
[----:B------:R-:W0:Y:S02]  /*0270*/  LDC.64 R4, c[0x0][0x390] ;  /* 0x0000e400ff047b82 */ /* 0x000e240000000a00 */
[----:B0-----:R0:W-:Y:S02]  /*0280*/  REDG.E.ADD.F64.RN.STRONG.GPU desc[UR4][R4.64], R2 ;  /* 0x00000002040079a6 */ /* 0x0011e4000c12ff04 */
.L_x_1:
[----:B------:R-:W-:Y:S05]  /*0290*/  BSYNC.RECONVERGENT B0 ;  /* 0x0000000000007941 */ /* 0x000fea0003800200 */
.L_x_0:
[----:B------:R-:W-:Y:S08]  /*02a0*/  BAR.SYNC.DEFER_BLOCKING 0x0 ;  /* 0x0000000000007b1d */ /* 0x000ff00000010000 */
[----:B------:R-:W-:Y:S06]  /*02b0*/  BAR.SYNC.DEFER_BLOCKING 0x0 ;  /* 0x0000000000007b1d */ /* 0x000fec0000010000 */
[----:B------:R-:W-:Y:S05]  /*02c0*/  EXIT ;  /* 0x000000000000794d */ /* 0x000fea0003800000 */
        .weak           $__internal_0_$__cuda_sm20_div_rn_f64_full
        .type           $__internal_0_$__cuda_sm20_div_rn_f64_full,@function
        .size           $__internal_0_$__cuda_sm20_div_rn_f64_full,(.L_x_23 - $__internal_0_$__cuda_sm20_div_rn_f64_full)
$__internal_0_$__cuda_sm20_div_rn_f64_full:
[C---:B------:R-:W-:Y:S01]  /*02d0*/  FSETP.GEU.AND P0, PT, |R5|.reuse, 1.469367938527859385e-39, PT ;  /* 0x001000000500780b */ /* 0x040fe20003f0e200 */
[----:B------:R-:W-:Y:S01]  /*02e0*/  IMAD.MOV.U32 R10, RZ, RZ, 0x1 ;  /* 0x00000001ff0a7424 */ /* 0x000fe200078e00ff */
[----:B------:R-:W-:Y:S01]  /*02f0*/  LOP3.LUT R2, R5, 0x800fffff, RZ, 0xc0, !PT ;  /* 0x800fffff05027812 */ /* 0x000fe200078ec0ff */
[----:B------:R-:W-:Y:S01]  /*0300*/  BSSY.RECONVERGENT B2, `(.L_x_4) ;  /* 0x0000055000027945 */ /* 0x000fe20003800200 */
[C---:B------:R-:W-:Y:S02]  /*0310*/  FSETP.GEU.AND P2, PT, |R7|.reuse, 1.469367938527859385e-39, PT ;  /* 0x001000000700780b */ /* 0x040fe40003f4e200 */
[----:B------:R-:W-:Y:S01]  /*0320*/  LOP3.LUT R3, R2, 0x3ff00000, RZ, 0xfc, !PT ;  /* 0x3ff0000002037812 */ /* 0x000fe200078efcff */
[----:B------:R-:W-:Y:S01]  /*0330*/  IMAD.MOV.U32 R2, RZ, RZ, R4 ;  /* 0x000000ffff027224 */ /* 0x000fe200078e0004 */
[----:B------:R-:W-:-:S05]  /*0340*/  LOP3.LUT R8, R7, 0x7ff00000, RZ, 0xc0, !PT ;  /* 0x7ff0000007087812 */ /* 0x000fca00078ec0ff */
[----:B------:R-:W-:-:S04]  /*0350*/  @!P0 DMUL R2, R4, 8.98846567431157953865e+307 ;  /* 0x7fe0000004028828 */ /* 0x000fc80000000000 */
[----:B------:R-:W-:Y:S02]  /*0360*/  @!P2 LOP3.LUT R9, R5, 0x7ff00000, RZ, 0xc0, !PT ;  /* 0x7ff000000509a812 */ /* 0x000fe400078ec0ff */
[----:B------:R-:W0:Y:S02]  /*0370*/  MUFU.RCP64H R11, R3 ;  /* 0x00000003000b7308 */ /* 0x000e240000001800 */
[----:B------:R-:W-:Y:S01]  /*0380*/  @!P2 ISETP.GE.U32.AND P3, PT, R8, R9, PT ;  /* 0x000000090800a20c */ /* 0x000fe20003f66070 */
[----:B------:R-:W-:Y:S01]  /*0390*/  IMAD.MOV.U32 R9, RZ, RZ, 0x1ca00000 ;  /* 0x1ca00000ff097424 */ /* 0x000fe200078e00ff */
[----:B0-----:R-:W-:-:S08]  /*03a0*/  DFMA R12, R10, -R2, 1 ;  /* 0x3ff000000a0c742b */ /* 0x001fd00000000802 */
[----:B------:R-:W-:Y:S01]  /*03b0*/  DFMA R14, R12, R12, R12 ;  /* 0x0000000c0c0e722b */ /* 0x000fe2000000000c */
[----:B------:R-:W-:-:S04]  /*03c0*/  LOP3.LUT R13, R5, 0x7ff00000, RZ, 0xc0, !PT ;  /* 0x7ff00000050d7812 */ /* 0x000fc800078ec0ff */
[----:B------:R-:W-:-:S03]  /*03d0*/  ISETP.GE.U32.AND P1, PT, R8, R13, PT ;  /* 0x0000000d0800720c */ /* 0x000fc60003f26070 */
[----:B------:R-:W-:Y:S01]  /*03e0*/  DFMA R16, R10, R14, R10 ;  /* 0x0000000e0a10722b */ /* 0x000fe2000000000a */
[C---:B------:R-:W-:Y:S01]  /*03f0*/  @!P2 SEL R15, R9.reuse, 0x63400000, !P3 ;  /* 0x63400000090fa807 */ /* 0x040fe20005800000 */
[----:B------:R-:W-:Y:S01]  /*0400*/  IMAD.MOV.U32 R10, RZ, RZ, R6 ;  /* 0x000000ffff0a7224 */ /* 0x000fe200078e0006 */
[----:B------:R-:W-:Y:S01]  /*0410*/  SEL R11, R9, 0x63400000, !P1 ;  /* 0x63400000090b7807 */ /* 0x000fe20004800000 */
[----:B------:R-:W-:Y:S01]  /*0420*/  @!P2 IMAD.MOV.U32 R14, RZ, RZ, RZ ;  /* 0x000000ffff0ea224 */ /* 0x000fe200078e00ff */
[--C-:B------:R-:W-:Y:S02]  /*0430*/  @!P2 LOP3.LUT R15, R15, 0x80000000, R7.reuse, 0xf8, !PT ;  /* 0x800000000f0fa812 */ /* 0x100fe400078ef807 */
[----:B------:R-:W-:Y:S01]  /*0440*/  LOP3.LUT R11, R11, 0x800fffff, R7, 0xf8, !PT ;  /* 0x800fffff0b0b7812 */ /* 0x000fe200078ef807 */
[----:B------:R-:W-:Y:S01]  /*0450*/  DFMA R18, R16, -R2, 1 ;  /* 0x3ff000001012742b */ /* 0x000fe20000000802 */
[----:B------:R-:W-:-:S06]  /*0460*/  @!P2 LOP3.LUT R15, R15, 0x100000, RZ, 0xfc, !PT ;  /* 0x001000000f0fa812 */ /* 0x000fcc00078efcff */
[----:B------:R-:W-:Y:S02]  /*0470*/  @!P2 DFMA R10, R10, 2, -R14 ;  /* 0x400000000a0aa82b */ /* 0x000fe4000000080e */
[----:B------:R-:W-:Y:S01]  /*0480*/  DFMA R14, R16, R18, R16 ;  /* 0x00000012100e722b */ /* 0x000fe20000000010 */
[----:B------:R-:W-:Y:S02]  /*0490*/  IMAD.MOV.U32 R19, RZ, RZ, R8 ;  /* 0x000000ffff137224 */ /* 0x000fe400078e0008 */
[----:B------:R-:W-:Y:S01]  /*04a0*/  IMAD.MOV.U32 R18, RZ, RZ, R13 ;  /* 0x000000ffff127224 */ /* 0x000fe200078e000d */
[----:B------:R-:W-:-:S04]  /*04b0*/  @!P0 LOP3.LUT R18, R3, 0x7ff00000, RZ, 0xc0, !PT ;  /* 0x7ff0000003128812 */ /* 0x000fc800078ec0ff */
[----:B------:R-:W-:Y:S01]  /*04c0*/  @!P2 LOP3.LUT R19, R11, 0x7ff00000, RZ, 0xc0, !PT ;  /* 0x7ff000000b13a812 */ /* 0x000fe200078ec0ff */
[----:B------:R-:W-:Y:S01]  /*04d0*/  DMUL R16, R14, R10 ;  /* 0x0000000a0e107228 */ /* 0x000fe20000000000 */
[----:B------:R-:W-:-:S03]  /*04e0*/  VIADD R21, R18, 0xffffffff ;  /* 0xffffffff12157836 */ /* 0x000fc60000000000 */
[----:B------:R-:W-:-:S04]  /*04f0*/  VIADD R20, R19, 0xffffffff ;  /* 0xffffffff13147836 */ /* 0x000fc80000000000 */
[----:B------:R-:W-:Y:S01]  /*0500*/  DFMA R12, R16, -R2, R10 ;  /* 0x80000002100c722b */ /* 0x000fe2000000000a */
[----:B------:R-:W-:-:S04]  /*0510*/  ISETP.GT.U32.AND P0, PT, R20, 0x7feffffe, PT ;  /* 0x7feffffe1400780c */ /* 0x000fc80003f04070 */
[----:B------:R-:W-:-:S03]  /*0520*/  ISETP.GT.U32.OR P0, PT, R21, 0x7feffffe, P0 ;  /* 0x7feffffe1500780c */ /* 0x000fc60000704470 */
[----:B------:R-:W-:-:S10]  /*0530*/  DFMA R12, R14, R12, R16 ;  /* 0x0000000c0e0c722b */ /* 0x000fd40000000010 */
[----:B------:R-:W-:Y:S05]  /*0540*/  @P0 BRA `(.L_x_5) ;  /* 0x00000000006c0947 */ /* 0x000fea0003800000 */
[----:B------:R-:W-:-:S04]  /*0550*/  LOP3.LUT R7, R5, 0x7ff00000, RZ, 0xc0, !PT ;  /* 0x7ff0000005077812 */ /* 0x000fc800078ec0ff */
[CC--:B------:R-:W-:Y:S02]  /*0560*/  VIADDMNMX R6, R8.reuse, -R7.reuse, 0xb9600000, !PT ;  /* 0xb960000008067446 */ /* 0x0c0fe40007800907 */
[----:B------:R-:W-:Y:S02]  /*0570*/  ISETP.GE.U32.AND P0, PT, R8, R7, PT ;  /* 0x000000070800720c */ /* 0x000fe40003f06070 */
[----:B------:R-:W-:Y:S02]  /*0580*/  VIMNMX R6, PT, PT, R6, 0x46a00000, PT ;  /* 0x46a0000006067848 */ /* 0x000fe40003fe0100 */
[----:B------:R-:W-:-:S05]  /*0590*/  SEL R9, R9, 0x63400000, !P0 ;  /* 0x6340000009097807 */ /* 0x000fca0004000000 */
[----:B------:R-:W-:Y:S02]  /*05a0*/  IMAD.IADD R14, R6, 0x1, -R9 ;  /* 0x00000001060e7824 */ /* 0x000fe400078e0a09 */
[----:B------:R-:W-:Y:S02]  /*05b0*/  IMAD.MOV.U32 R6, RZ, RZ, RZ ;  /* 0x000000ffff067224 */ /* 0x000fe400078e00ff */
[----:B------:R-:W-:-:S06]  /*05c0*/  VIADD R7, R14, 0x7fe00000 ;  /* 0x7fe000000e077836 */ /* 0x000fcc0000000000 */
[----:B------:R-:W-:-:S10]  /*05d0*/  DMUL R8, R12, R6 ;  /* 0x000000060c087228 */ /* 0x000fd40000000000 */
[----:B------:R-:W-:-:S13]  /*05e0*/  FSETP.GTU.AND P0, PT, |R9|, 1.469367938527859385e-39, PT ;  /* 0x001000000900780b */ /* 0x000fda0003f0c200 */
[----:B------:R-:W-:Y:S05]  /*05f0*/  @P0 BRA `(.L_x_6) ;  /* 0x0000000000940947 */ /* 0x000fea0003800000 */
[----:B------:R-:W-:Y:S01]  /*0600*/  DFMA R2, R12, -R2, R10 ;  /* 0x800000020c02722b */ /* 0x000fe2000000000a */
[----:B------:R-:W-:-:S09]  /*0610*/  IMAD.MOV.U32 R6, RZ, RZ, RZ ;  /* 0x000000ffff067224 */ /* 0x000fd200078e00ff */
[C---:B------:R-:W-:Y:S02]  /*0620*/  FSETP.NEU.AND P0, PT, R3.reuse, RZ, PT ;  /* 0x000000ff0300720b */ /* 0x040fe40003f0d000 */
[----:B------:R-:W-:-:S04]  /*0630*/  LOP3.LUT R5, R3, 0x80000000, R5, 0x48, !PT ;  /* 0x8000000003057812 */ /* 0x000fc800078e4805 */
[----:B------:R-:W-:-:S07]  /*0640*/  LOP3.LUT R7, R5, R7, RZ, 0xfc, !PT ;  /* 0x0000000705077212 */ /* 0x000fce00078efcff */
[----:B------:R-:W-:Y:S05]  /*0650*/  @!P0 BRA `(.L_x_6) ;  /* 0x00000000007c8947 */ /* 0x000fea0003800000 */
[----:B------:R-:W-:Y:S01]  /*0660*/  IMAD.MOV R3, RZ, RZ, -R14 ;  /* 0x000000ffff037224 */ /* 0x000fe200078e0a0e */
[----:B------:R-:W-:Y:S01]  /*0670*/  DMUL.RP R6, R12, R6 ;  /* 0x000000060c067228 */ /* 0x000fe20000008000 */
[----:B------:R-:W-:-:S06]  /*0680*/  IMAD.MOV.U32 R2, RZ, RZ, RZ ;  /* 0x000000ffff027224 */ /* 0x000fcc00078e00ff */
[----:B------:R-:W-:-:S03]  /*0690*/  DFMA R2, R8, -R2, R12 ;  /* 0x800000020802722b */ /* 0x000fc6000000000c */
[----:B------:R-:W-:-:S03]  /*06a0*/  LOP3.LUT R5, R7, R5, RZ, 0x3c, !PT ;  /* 0x0000000507057212 */ /* 0x000fc600078e3cff */
[----:B------:R-:W-:-:S04]  /*06b0*/  IADD3 R2, PT, PT, -R14, -0x43300000, RZ ;  /* 0xbcd000000e027810 */ /* 0x000fc80007ffe1ff */
[----:B------:R-:W-:-:S04]  /*06c0*/  FSETP.NEU.AND P0, PT, |R3|, R2, PT ;  /* 0x000000020300720b */ /* 0x000fc80003f0d200 */
[----:B------:R-:W-:Y:S02]  /*06d0*/  FSEL R8, R6, R8, !P0 ;  /* 0x0000000806087208 */ /* 0x000fe40004000000 */
[----:B------:R-:W-:Y:S01]  /*06e0*/  FSEL R9, R5, R9, !P0 ;  /* 0x0000000905097208 */ /* 0x000fe20004000000 */
[----:B------:R-:W-:Y:S06]  /*06f0*/  BRA `(.L_x_6) ;  /* 0x0000000000547947 */ /* 0x000fec0003800000 */
.L_x_5:
[----:B------:R-:W-:-:S14]  /*0700*/  DSETP.NAN.AND P0, PT, R6, R6, PT ;  /* 0x000000060600722a */ /* 0x000fdc0003f08000 */
[----:B------:R-:W-:Y:S05]  /*0710*/  @P0 BRA `(.L_x_7) ;  /* 0x0000000000440947 */ /* 0x000fea0003800000 */
[----:B------:R-:W-:-:S14]  /*0720*/  DSETP.NAN.AND P0, PT, R4, R4, PT ;  /* 0x000000040400722a */ /* 0x000fdc0003f08000 */
[----:B------:R-:W-:Y:S05]  /*0730*/  @P0 BRA `(.L_x_8) ;  /* 0x0000000000300947 */ /* 0x000fea0003800000 */
[----:B------:R-:W-:Y:S01]  /*0740*/  ISETP.NE.AND P0, PT, R19, R18, PT ;  /* 0x000000121300720c */ /* 0x000fe20003f05270 */
[----:B------:R-:W-:Y:S02]  /*0750*/  IMAD.MOV.U32 R8, RZ, RZ, 0x0 ;  /* 0x00000000ff087424 */ /* 0x000fe400078e00ff */
[----:B------:R-:W-:-:S10]  /*0760*/  IMAD.MOV.U32 R9, RZ, RZ, -0x80000 ;  /* 0xfff80000ff097424 */ /* 0x000fd400078e00ff */
[----:B------:R-:W-:Y:S05]  /*0770*/  @!P0 BRA `(.L_x_6) ;  /* 0x0000000000348947 */ /* 0x000fea0003800000 */
[----:B------:R-:W-:Y:S02]  /*0780*/  ISETP.NE.AND P0, PT, R19, 0x7ff00000, PT ;  /* 0x7ff000001300780c */ /* 0x000fe40003f05270 */
[----:B------:R-:W-:Y:S02]  /*0790*/  LOP3.LUT R9, R7, 0x80000000, R5, 0x48, !PT ;  /* 0x8000000007097812 */ /* 0x000fe400078e4805 */
[----:B------:R-:W-:-:S13]  /*07a0*/  ISETP.EQ.OR P0, PT, R18, RZ, !P0 ;  /* 0x000000ff1200720c */ /* 0x000fda0004702670 */
[----:B------:R-:W-:Y:S01]  /*07b0*/  @P0 LOP3.LUT R2, R9, 0x7ff00000, RZ, 0xfc, !PT ;  /* 0x7ff0000009020812 */ /* 0x000fe200078efcff */
[----:B------:R-:W-:Y:S02]  /*07c0*/  @!P0 IMAD.MOV.U32 R8, RZ, RZ, RZ ;  /* 0x000000ffff088224 */ /* 0x000fe400078e00ff */
[----:B------:R-:W-:Y:S02]  /*07d0*/  @P0 IMAD.MOV.U32 R8, RZ, RZ, RZ ;  /* 0x000000ffff080224 */ /* 0x000fe400078e00ff */
[----:B------:R-:W-:Y:S01]  /*07e0*/  @P0 IMAD.MOV.U32 R9, RZ, RZ, R2 ;  /* 0x000000ffff090224 */ /* 0x000fe200078e0002 */
[----:B------:R-:W-:Y:S06]  /*07f0*/  BRA `(.L_x_6) ;  /* 0x0000000000147947 */ /* 0x000fec0003800000 */
.L_x_8:
[----:B------:R-:W-:Y:S01]  /*0800*/  LOP3.LUT R9, R5, 0x80000, RZ, 0xfc, !PT ;  /* 0x0008000005097812 */ /* 0x000fe200078efcff */
[----:B------:R-:W-:Y:S01]  /*0810*/  IMAD.MOV.U32 R8, RZ, RZ, R4 ;  /* 0x000000ffff087224 */ /* 0x000fe200078e0004 */
[----:B------:R-:W-:Y:S06]  /*0820*/  BRA `(.L_x_6) ;  /* 0x0000000000087947 */ /* 0x000fec0003800000 */
.L_x_7:
[----:B------:R-:W-:Y:S01]  /*0830*/  LOP3.LUT R9, R7, 0x80000, RZ, 0xfc, !PT ;  /* 0x0008000007097812 */ /* 0x000fe200078efcff */
[----:B------:R-:W-:-:S07]  /*0840*/  IMAD.MOV.U32 R8, RZ, RZ, R6 ;  /* 0x000000ffff087224 */ /* 0x000fce00078e0006 */
.L_x_6:
[----:B------:R-:W-:Y:S05]  /*0850*/  BSYNC.RECONVERGENT B2 ;  /* 0x0000000000027941 */ /* 0x000fea0003800200 */
.L_x_4:
[----:B------:R-:W-:Y:S02]  /*0860*/  IMAD.MOV.U32 R2, RZ, RZ, R0 ;  /* 0x000000ffff027224 */ /* 0x000fe400078e0000 */
[----:B------:R-:W-:-:S04]  /*0870*/  IMAD.MOV.U32 R3, RZ, RZ, 0x0 ;  /* 0x00000000ff037424 */ /* 0x000fc800078e00ff */
[----:B------:R-:W-:Y:S05]  /*0880*/  RET.REL.NODEC R2 `(_Z24histogram_distance_largePiS_Pd) ;  /* 0xfffffff402dc7950 */ /* 0x000fea0003c3ffff */
.L_x_9:
[----:B------:R-:W-:-:S00]  /*0890*/  BRA `(.L_x_9) ;  /* 0xfffffffc00fc7947 */ /* 0x000fc0000383ffff */
[----:B------:R-:W-:-:S00]  /*08a0*/  NOP ;  /* 0x0000000000007918 */ /* 0x000fc00000000000 */
        /* <DEDUP_REMOVED lines=13> */
.L_x_23:


//--------------------- .text._Z18histogram_distancePiS_Pd --------------------------
	.section	.text._Z18histogram_distancePiS_Pd,"ax",@progbits
	.align	128
        .global         _Z18histogram_distancePiS_Pd
        .type           _Z18histogram_distancePiS_Pd,@function
        .size           _Z18histogram_distancePiS_Pd,(.L_x_24 - _Z18histogram_distancePiS_Pd)
        .other          _Z18histogram_distancePiS_Pd,@"STO_CUDA_ENTRY STV_DEFAULT"
_Z18histogram_distancePiS_Pd:
.text._Z18histogram_distancePiS_Pd:
[----:B------:R-:W-:Y:S01]  /*0000*/  LDC R1, c[0x0][0x37c] ;  /* 0x0000df00ff017b82 */ /* 0x000fe20000000800 */
[----:B------:R-:W0:Y:S07]  /*0010*/  S2R R7, SR_TID.X ;  /* 0x0000000000077919 */ /* 0x000e2e0000002100 */
[----:B------:R-:W0:Y:S01]  /*0020*/  LDC.64 R2, c[0x0][0x380] ;  /* 0x0000e000ff027b82 */ /* 0x000e220000000a00 */
[----:B------:R-:W1:Y:S07]  /*0030*/  LDCU.64 UR4, c[0x0][0x358] ;  /* 0x00006b00ff0477ac */ /* 0x000e6e0008000a00 */
[----:B------:R-:W2:Y:S01]  /*0040*/  LDC.64 R4, c[0x0][0x388] ;  /* 0x0000e200ff047b82 */ /* 0x000ea20000000a00 */
[----:B0-----:R-:W-:-:S04]  /*0050*/  IMAD.WIDE.U32 R2, R7, 0x4, R2 ;  /* 0x0000000407027825 */ /* 0x001fc800078e0002 */
[----:B--2---:R-:W-:Y:S01]  /*0060*/  IMAD.WIDE.U32 R4, R7, 0x4, R4 ;  /* 0x0000000407047825 */ /* 0x004fe200078e0004 */
[----:B-1----:R-:W2:Y:S04]  /*0070*/  LDG.E R0, desc[UR4][R2.64] ;  /* 0x0000000402007981 */ /* 0x002ea8000c1e1900 */
        /* <DEDUP_REMOVED lines=25> */
[----:B------:R-:W-:Y:S05]  /*0210*/  CALL.REL.NOINC `($__internal_1_$__cuda_sm20_div_rn_f64_full) ;  /* 0x0000000000207944 */ /* 0x000fea0003c00000 */
[----:B------:R-:W-:Y:S02]  /*0220*/  IMAD.MOV.U32 R2, RZ, RZ, R8 ;  /* 0x000000ffff027224 */ /* 0x000fe400078e0008 */
[----:B------:R-:W-:-:S07]  /*0230*/  IMAD.MOV.U32 R3, RZ, RZ, R9 ;  /* 0x000000ffff037224 */ /* 0x000fce00078e0009 */
.L_x_13:
[----:B------:R-:W-:Y:S05]  /*0240*/  BSYNC.RECONVERGENT B1 ;  /* 0x0000000000017941 */ /* 0x000fea0003800200 */
.L_x_12:
[----:B------:R-:W0:Y:S02]  /*0250*/  LDC.64 R4, c[0x0][0x390] ;  /* 0x0000e400ff047b82 */ /* 0x000e240000000a00 */
[----:B0-----:R0:W-:Y:S02]  /*0260*/  REDG.E.ADD.F64.RN.STRONG.GPU desc[UR4][R4.64], R2 ;  /* 0x00000002040079a6 */ /* 0x0011e4000c12ff04 */
.L_x_11:
[----:B------:R-:W-:Y:S05]  /*0270*/  BSYNC.RECONVERGENT B0 ;  /* 0x0000000000007941 */ /* 0x000fea0003800200 */
.L_x_10:
[----:B------:R-:W-:Y:S06]  /*0280*/  BAR.SYNC.DEFER_BLOCKING 0x0 ;  /* 0x0000000000007b1d */ /* 0x000fec0000010000 */
[----:B------:R-:W-:Y:S05]  /*0290*/  EXIT ;  /* 0x000000000000794d */ /* 0x000fea0003800000 */
        .weak           $__internal_1_$__cuda_sm20_div_rn_f64_full
        .type           $__internal_1_$__cuda_sm20_div_rn_f64_full,@function
        .size           $__internal_1_$__cuda_sm20_div_rn_f64_full,(.L_x_24 - $__internal_1_$__cuda_sm20_div_rn_f64_full)
$__internal_1_$__cuda_sm20_div_rn_f64_full:
        /* <DEDUP_REMOVED lines=67> */
.L_x_15:
        /* <DEDUP_REMOVED lines=16> */
.L_x_18:
[----:B------:R-:W-:Y:S01]  /*07d0*/  LOP3.LUT R9, R5, 0x80000, RZ, 0xfc, !PT ;  /* 0x0008000005097812 */ /* 0x000fe200078efcff */
[----:B------:R-:W-:Y:S01]  /*07e0*/  IMAD.MOV.U32 R8, RZ, RZ, R4 ;  /* 0x000000ffff087224 */ /* 0x000fe200078e0004 */
[----:B------:R-:W-:Y:S06]  /*07f0*/  BRA `(.L_x_16) ;  /* 0x0000000000087947 */ /* 0x000fec0003800000 */
.L_x_17:
[----:B------:R-:W-:Y:S01]  /*0800*/  LOP3.LUT R9, R7, 0x80000, RZ, 0xfc, !PT ;  /* 0x0008000007097812 */ /* 0x000fe200078efcff */
[----:B------:R-:W-:-:S07]  /*0810*/  IMAD.MOV.U32 R8, RZ, RZ, R6 ;  /* 0x000000ffff087224 */ /* 0x000fce00078e0006 */
.L_x_16:
[----:B------:R-:W-:Y:S05]  /*0820*/  BSYNC.RECONVERGENT B2 ;  /* 0x0000000000027941 */ /* 0x000fea0003800200 */
.L_x_14:
[----:B------:R-:W-:Y:S02]  /*0830*/  IMAD.MOV.U32 R2, RZ, RZ, R0 ;  /* 0x000000ffff027224 */ /* 0x000fe400078e0000 */
[----:B------:R-:W-:-:S04]  /*0840*/  IMAD.MOV.U32 R3, RZ, RZ, 0x0 ;  /* 0x00000000ff037424 */ /* 0x000fc800078e00ff */
[----:B------:R-:W-:Y:S05]  /*0850*/  RET.REL.NODEC R2 `(_Z18histogram_distancePiS_Pd) ;  /* 0xfffffff402e87950 */ /* 0x000fea0003c3ffff */
.L_x_19:
        /* <DEDUP_REMOVED lines=10> */
.L_x_24:


//--------------------- .text._Z24image_to_histogram_largePhPi --------------------------
	.section	.text._Z24image_to_histogram_largePhPi,"ax",@progbits
	.align	128
        .global         _Z24image_to_histogram_largePhPi
        .type           _Z24image_to_histogram_largePhPi,@function
        .size           _Z24image_to_histogram_largePhPi,(.L_x_27 - _Z24image_to_histogram_largePhPi)
        .other          _Z24image_to_histogram_largePhPi,@"STO_CUDA_ENTRY STV_DEFAULT"
_Z24image_to_histogram_largePhPi:
.text._Z24image_to_histogram_largePhPi:
[----:B------:R-:W-:Y:S01]  /*0000*/  LDC R1, c[0x0][0x37c] ;  /* 0x0000df00ff017b82 */ /* 0x000fe20000000800 */
[----:B------:R-:W0:Y:S01]  /*0010*/  S2R R0, SR_CTAID.X ;  /* 0x0000000000007919 */ /* 0x000e220000002500 */
[----:B------:R-:W1:Y:S01]  /*0020*/  LDCU.64 UR4, c[0x0][0x380] ;  /* 0x00007000ff0477ac */ /* 0x000e620008000a00 */
[----:B------:R-:W2:Y:S01]  /*0030*/  S2R R13, SR_TID.X ;  /* 0x00000000000d7919 */ /* 0x000ea20000002100 */
[----:B------:R-:W3:Y:S01]  /*0040*/  LDCU.64 UR6, c[0x0][0x358] ;  /* 0x00006b00ff0677ac */ /* 0x000ee20008000a00 */
[----:B0-----:R-:W-:-:S05]  /*0050*/  IMAD.SHL.U32 R2, R0, 0x400, RZ ;  /* 0x0000040000027824 */ /* 0x001fca00078e00ff */
[----:B--2---:R-:W-:-:S04]  /*0060*/  LOP3.LUT R2, R2, R13, RZ, 0xfc, !PT ;  /* 0x0000000d02027212 */ /* 0x004fc800078efcff */
[----:B-1----:R-:W-:-:S05]  /*0070*/  IADD3 R2, P0, PT, R2, UR4, RZ ;  /* 0x0000000402027c10 */ /* 0x002fca000ff1e0ff */
[----:B------:R-:W-:-:S06]  /*0080*/  IMAD.X R3, RZ, RZ, UR5, P0 ;  /* 0x00000005ff037e24 */ /* 0x000fcc00080e06ff */
[----:B---3--:R0:W2:Y:S01]  /*0090*/  LDG.E.U8 R3, desc[UR6][R2.64] ;  /* 0x0000000602037981 */ /* 0x0080a2000c1e1100 */
[----:B------:R-:W1:Y:S01]  /*00a0*/  S2UR UR5, SR_CgaCtaId ;  /* 0x00000000000579c3 */ /* 0x000e620000008800 */
[----:B------:R-:W-:Y:S01]  /*00b0*/  UMOV UR4, 0x400 ;  /* 0x0000040000047882 */ /* 0x000fe20000000000 */
[C---:B------:R-:W-:Y:S02]  /*00c0*/  LOP3.LUT P6, RZ, R13.reuse, 0x1f, RZ, 0xc0, !PT ;  /* 0x0000001f0dff7812 */ /* 0x040fe400078cc0ff */
[C---:B------:R-:W-:Y:S02]  /*00d0*/  LOP3.LUT R4, R13.reuse, 0x3e0, RZ, 0xc0, !PT ;  /* 0x000003e00d047812 */ /* 0x040fe400078ec0ff */
[C---:B------:R-:W-:Y:S02]  /*00e0*/  ISETP.LT.U32.OR P0, PT, R13.reuse, 0x20, !P6 ;  /* 0x000000200d00780c */ /* 0x040fe40007701470 */
[----:B------:R-:W-:Y:S02]  /*00f0*/  LOP3.LUT R5, R4, 0x1f, R13, 0xf8, !PT ;  /* 0x0000001f04057812 */ /* 0x000fe400078ef80d */
[----:B------:R-:W-:-:S02]  /*0100*/  ISETP.GE.U32.AND P5, PT, R13, 0x20, PT ;  /* 0x000000200d00780c */ /* 0x000fc40003fa6070 */
[----:B0-----:R-:W-:-:S04]  /*0110*/  LOP3.LUT R2, R13, 0x1f, RZ, 0xc0, !PT ;  /* 0x0000001f0d027812 */ /* 0x001fc800078ec0ff */
[C---:B------:R-:W-:Y:S02]  /*0120*/  ISETP.EQ.OR P4, PT, R2.reuse, 0x1f, !P5 ;  /* 0x0000001f0200780c */ /* 0x040fe40006f82670 */
[----:B------:R-:W-:-:S04]  /*0130*/  ISETP.NE.AND P3, PT, R2, 0x1f, PT ;  /* 0x0000001f0200780c */ /* 0x000fc80003f65270 */
[----:B------:R-:W-:Y:S01]  /*0140*/  ISETP.EQ.OR P2, PT, R4, 0x3e0, !P3 ;  /* 0x000003e00400780c */ /* 0x000fe20005f42670 */
[----:B-1----:R-:W-:-:S09]  /*0150*/  ULEA UR4, UR5, UR4, 0x18 ;  /* 0x0000000405047291 */ /* 0x002fd2000f8ec0ff */
[----:B--2---:R0:W-:Y:S01]  /*0160*/  STS.U8 [R13+UR4], R3 ;  /* 0x000000030d007988 */ /* 0x0041e20008000004 */
[----:B------:R-:W-:Y:S01]  /*0170*/  BAR.SYNC.DEFER_BLOCKING 0x0 ;  /* 0x0000000000007b1d */ /* 0x000fe20000010000 */
[----:B0-----:R-:W-:-:S05]  /*0180*/  PRMT R3, RZ, 0x7610, R3 ;  /* 0x00007610ff037816 */ /* 0x001fca0000000003 */
[----:B------:R-:W-:Y:S04]  /*0190*/  LDS.U8 R6, [R5+UR4] ;  /* 0x0000000405067984 */ /* 0x000fe80008000000 */
[----:B------:R-:W0:Y:S04]  /*01a0*/  @!P0 LDS.U8 R7, [R5+UR4+-0x21] ;  /* 0xffffdf0405078984 */ /* 0x000e280008000000 */
[----:B------:R-:W1:Y:S04]  /*01b0*/  @P5 LDS.U8 R9, [R5+UR4+-0x20] ;  /* 0xffffe00405095984 */ /* 0x000e680008000000 */
[----:B------:R-:W2:Y:S04]  /*01c0*/  @!P4 LDS.U8 R11, [R5+UR4+-0x1f] ;  /* 0xffffe104050bc984 */ /* 0x000ea80008000000 */
[----:B------:R-:W3:Y:S01]  /*01d0*/  @P3 LDS.U8 R13, [R5+UR4+0x1] ;  /* 0x00000104050d3984 */ /* 0x000ee20008000000 */
[----:B0-----:R-:W-:-:S04]  /*01e0*/  @!P0 ISETP.GE.U32.AND P1, PT, R7, R6, PT ;  /* 0x000000060700820c */ /* 0x001fc80003f26070 */
[----:B------:R-:W-:Y:S02]  /*01f0*/  @!P0 SEL R7, RZ, 0xff80, !P1 ;  /* 0x0000ff80ff078807 */ /* 0x000fe40004800000 */
[----:B------:R-:W-:Y:S02]  /*0200*/  ISETP.NE.AND P1, PT, R4, 0x3e0, PT ;  /* 0x000003e00400780c */ /* 0x000fe40003f25270 */
[----:B------:R-:W-:Y:S02]  /*0210*/  @!P0 PRMT R3, R7, 0x7610, R3 ;  /* 0x0000761007038816 */ /* 0x000fe40000000003 */
[----:B-1----:R-:W-:Y:S01]  /*0220*/  @P5 ISETP.GE.U32.AND P0, PT, R9, R6, PT ;  /* 0x000000060900520c */ /* 0x002fe20003f06070 */
[----:B------:R-:W0:Y:S03]  /*0230*/  @!P2 LDS.U8 R7, [R5+UR4+0x21] ;  /* 0x000021040507a984 */ /* 0x000e260008000000 */
[----:B------:R-:W-:-:S02]  /*0240*/  @P5 SEL R4, RZ, 0x40, !P0 ;  /* 0x00000040ff045807 */ /* 0x000fc40004000000 */
[----:B------:R-:W-:Y:S02]  /*0250*/  PLOP3.LUT P0, PT, PT, PT, PT, 0x80, 0x8 ;  /* 0x000000000008781c */ /* 0x000fe40003f0f070 */
[----:B------:R-:W-:Y:S01]  /*0260*/  @P5 LOP3.LUT R4, R4, R3, RZ, 0xfc, !PT ;  /* 0x0000000304045212 */ /* 0x000fe200078efcff */
[----:B------:R-:W1:Y:S01]  /*0270*/  @P1 LDS.U8 R9, [R5+UR4+0x20] ;  /* 0x0000200405091984 */ /* 0x000e620008000000 */
[----:B------:R-:W-:Y:S02]  /*0280*/  @P1 PLOP3.LUT P0, PT, P6, PT, PT, 0x8, 0x80 ;  /* 0x000000000080181c */ /* 0x000fe4000370e170 */
[----:B------:R-:W-:Y:S02]  /*0290*/  ISETP.NE.AND P6, PT, R2, RZ, PT ;  /* 0x000000ff0200720c */ /* 0x000fe40003fc5270 */
[----:B------:R-:W-:Y:S02]  /*02a0*/  @P5 PRMT R3, R4, 0x7610, R3 ;  /* 0x0000761004035816 */ /* 0x000fe40000000003 */
[----:B--2---:R-:W-:-:S04]  /*02b0*/  @!P4 ISETP.GE.U32.AND P5, PT, R11, R6, PT ;  /* 0x000000060b00c20c */ /* 0x004fc80003fa6070 */
[----:B------:R-:W-:Y:S02]  /*02c0*/  @!P4 SEL R2, RZ, 0x20, !P5 ;  /* 0x00000020ff02c807 */ /* 0x000fe40006800000 */
[----:B---3--:R-:W-:Y:S01]  /*02d0*/  @P3 ISETP.GE.U32.AND P5, PT, R13, R6, PT ;  /* 0x000000060d00320c */ /* 0x008fe20003fa6070 */
[----:B------:R-:W2:Y:S01]  /*02e0*/  @!P0 LDS.U8 R15, [R5+UR4+0x1f] ;  /* 0x00001f04050f8984 */ /* 0x000ea20008000000 */
[----:B------:R-:W-:-:S03]  /*02f0*/  @!P4 LOP3.LUT R2, R2, R3, RZ, 0xfc, !PT ;  /* 0x000000030202c212 */ /* 0x000fc600078efcff */
[----:B------:R3:W4:Y:S01]  /*0300*/  @P6 LDS.U8 R11, [R5+UR4+-0x1] ;  /* 0xffffff04050b6984 */ /* 0x0007220008000000 */
[----:B------:R-:W-:Y:S01]  /*0310*/  @!P4 PRMT R3, R2, 0x7610, R3 ;  /* 0x000076100203c816 */ /* 0x000fe20000000003 */
[----:B------:R-:W5:Y:S01]  /*0320*/  LDCU.64 UR4, c[0x0][0x388] ;  /* 0x00007100ff0477ac */ /* 0x000f620008000a00 */
[----:B------:R-:W-:-:S04]  /*0330*/  @P3 SEL R2, RZ, 0x10, !P5 ;  /* 0x00000010ff023807 */ /* 0x000fc80006800000 */
[----:B------:R-:W-:Y:S01]  /*0340*/  @P3 LOP3.LUT R2, R2, R3, RZ, 0xfc, !PT ;  /* 0x0000000302023212 */ /* 0x000fe200078efcff */
[----:B---3--:R-:W-:-:S03]  /*0350*/  IMAD.MOV.U32 R5, RZ, RZ, 0x1 ;  /* 0x00000001ff057424 */ /* 0x008fc600078e00ff */
[----:B------:R-:W-:Y:S02]  /*0360*/  @P3 PRMT R3, R2, 0x7610, R3 ;  /* 0x0000761002033816 */ /* 0x000fe40000000003 */
[----:B0-----:R-:W-:-:S04]  /*0370*/  @!P2 ISETP.GE.U32.AND P4, PT, R7, R6, PT ;  /* 0x000000060700a20c */ /* 0x001fc80003f86070 */
[----:B------:R-:W-:-:S04]  /*0380*/  @!P2 SEL R2, RZ, 0x8, !P4 ;  /* 0x00000008ff02a807 */ /* 0x000fc80006000000 */
[----:B------:R-:W-:Y:S02]  /*0390*/  @!P2 LOP3.LUT R2, R2, R3, RZ, 0xfc, !PT ;  /* 0x000000030202a212 */ /* 0x000fe400078efcff */
[----:B-1----:R-:W-:Y:S02]  /*03a0*/  @P1 ISETP.GE.U32.AND P3, PT, R9, R6, PT ;  /* 0x000000060900120c */ /* 0x002fe40003f66070 */
[----:B------:R-:W-:Y:S02]  /*03b0*/  @!P2 PRMT R3, R2, 0x7610, R3 ;  /* 0x000076100203a816 */ /* 0x000fe40000000003 */
[----:B------:R-:W-:-:S04]  /*03c0*/  @P1 SEL R2, RZ, 0x4, !P3 ;  /* 0x00000004ff021807 */ /* 0x000fc80005800000 */
[----:B------:R-:W-:Y:S02]  /*03d0*/  @P1 LOP3.LUT R2, R2, R3, RZ, 0xfc, !PT ;  /* 0x0000000302021212 */ /* 0x000fe400078efcff */
[-C--:B--2---:R-:W-:Y:S02]  /*03e0*/  @!P0 ISETP.GE.U32.AND P2, PT, R15, R6.reuse, PT ;  /* 0x000000060f00820c */ /* 0x084fe40003f46070 */
[----:B------:R-:W-:Y:S02]  /*03f0*/  @P1 PRMT R3, R2, 0x7610, R3 ;  /* 0x0000761002031816 */ /* 0x000fe40000000003 */
[----:B------:R-:W-:Y:S02]  /*0400*/  @!P0 SEL R4, RZ, 0x2, !P2 ;  /* 0x00000002ff048807 */ /* 0x000fe40005000000 */
[----:B----4-:R-:W-:Y:S02]  /*0410*/  @P6 ISETP.GE.U32.AND P1, PT, R11, R6, PT ;  /* 0x000000060b00620c */ /* 0x010fe40003f26070 */
[----:B------:R-:W-:-:S02]  /*0420*/  @!P0 LOP3.LUT R4, R4, R3, RZ, 0xfc, !PT ;  /* 0x0000000304048212 */ /* 0x000fc400078efcff */
[----:B------:R-:W-:Y:S02]  /*0430*/  @P6 SEL R2, RZ, 0x1, !P1 ;  /* 0x00000001ff026807 */ /* 0x000fe40004800000 */
[----:B------:R-:W-:-:S04]  /*0440*/  @!P0 PRMT R3, R4, 0x7610, R3 ;  /* 0x0000761004038816 */ /* 0x000fc80000000003 */
[----:B------:R-:W-:-:S04]  /*0450*/  @P6 LOP3.LUT R2, R3, R2, RZ, 0xfc, !PT ;  /* 0x0000000203026212 */ /* 0x000fc800078efcff */
[----:B------:R-:W-:-:S04]  /*0460*/  @P6 PRMT R3, R2, 0x7610, R3 ;  /* 0x0000761002036816 */ /* 0x000fc80000000003 */
[----:B------:R-:W-:-:S04]  /*0470*/  PRMT R0, R3, 0x6540, R0 ;  /* 0x0000654003007816 */ /* 0x000fc80000000000 */
[----:B-----5:R-:W-:-:S04]  /*0480*/  LEA R2, P0, R0, UR4, 0x2 ;  /* 0x0000000400027c11 */ /* 0x020fc8000f8010ff */
[----:B------:R-:W-:-:S05]  /*0490*/  LEA.HI.X R3, R0, UR5, RZ, 0x2, P0 ;  /* 0x0000000500037c11 */ /* 0x000fca00080f14ff */
[----:B------:R-:W-:Y:S01]  /*04a0*/  REDG.E.ADD.STRONG.GPU desc[UR6][R2.64], R5 ;  /* 0x000000050200798e */ /* 0x000fe2000c12e106 */
[----:B------:R-:W-:Y:S06]  /*04b0*/  BAR.SYNC.DEFER_BLOCKING 0x0 ;  /* 0x0000000000007b1d */ /* 0x000fec0000010000 */
[----:B------:R-:W-:Y:S05]  /*04c0*/  EXIT ;  /* 0x000000000000794d */ /* 0x000fea0003800000 */
.L_x_20:
        /* <DEDUP_REMOVED lines=11> */
.L_x_27:


//--------------------- .text._Z25image_to_histogram_sharedPhPi --------------------------
	.section	.text._Z25image_to_histogram_sharedPhPi,"ax",@progbits
	.align	128
        .global         _Z25image_to_histogram_sharedPhPi
        .type           _Z25image_to_histogram_sharedPhPi,@function
        .size           _Z25image_to_histogram_sharedPhPi,(.L_x_28 - _Z25image_to_histogram_sharedPhPi)
        .other          _Z25image_to_histogram_sharedPhPi,@"STO_CUDA_ENTRY STV_DEFAULT"
_Z25image_to_histogram_sharedPhPi:
.text._Z25image_to_histogram_sharedPhPi:
[----:B------:R-:W-:Y:S01]  /*0000*/  LDC R1, c[0x0][0x37c] ;  /* 0x0000df00ff017b82 */ /* 0x000fe20000000800 */
[----:B------:R-:W0:Y:S01]  /*0010*/  S2R R11, SR_TID.X ;  /* 0x00000000000b7919 */ /* 0x000e220000002100 */
[----:B------:R-:W0:Y:S01]  /*0020*/  LDCU.64 UR4, c[0x0][0x380] ;  /* 0x00007000ff0477ac */ /* 0x000e220008000a00 */
[----:B------:R-:W1:Y:S01]  /*0030*/  LDCU.64 UR6, c[0x0][0x358] ;  /* 0x00006b00ff0677ac */ /* 0x000e620008000a00 */
[----:B0-----:R-:W-:-:S05]  /*0040*/  IADD3 R2, P0, PT, R11, UR4, RZ ;  /* 0x000000040b027c10 */ /* 0x001fca000ff1e0ff */
[----:B------:R-:W-:-:S05]  /*0050*/  IMAD.X R3, RZ, RZ, UR5, P0 ;  /* 0x00000005ff037e24 */ /* 0x000fca00080e06ff */
[----:B-1----:R-:W2:Y:S01]  /*0060*/  LDG.E.U8 R2, desc[UR6][R2.64] ;  /* 0x0000000602027981 */ /* 0x002ea2000c1e1100 */
[----:B------:R-:W0:Y:S01]  /*0070*/  S2UR UR5, SR_CgaCtaId ;  /* 0x00000000000579c3 */ /* 0x000e220000008800 */
[----:B------:R-:W-:Y:S01]  /*0080*/  UMOV UR4, 0x400 ;  /* 0x0000040000047882 */ /* 0x000fe20000000000 */
[C---:B------:R-:W-:Y:S02]  /*0090*/  LOP3.LUT P6, RZ, R11.reuse, 0x1f, RZ, 0xc0, !PT ;  /* 0x0000001f0bff7812 */ /* 0x040fe400078cc0ff */
[C---:B------:R-:W-:Y:S02]  /*00a0*/  LOP3.LUT R4, R11.reuse, 0x3e0, RZ, 0xc0, !PT ;  /* 0x000003e00b047812 */ /* 0x040fe400078ec0ff */
[C---:B------:R-:W-:Y:S02]  /*00b0*/  ISETP.LT.U32.OR P0, PT, R11.reuse, 0x20, !P6 ;  /* 0x000000200b00780c */ /* 0x040fe40007701470 */
[----:B------:R-:W-:Y:S02]  /*00c0*/  LOP3.LUT R5, R4, 0x1f, R11, 0xf8, !PT ;  /* 0x0000001f04057812 */ /* 0x000fe400078ef80b */
[----:B------:R-:W-:-:S02]  /*00d0*/  ISETP.GE.U32.AND P5, PT, R11, 0x20, PT ;  /* 0x000000200b00780c */ /* 0x000fc40003fa6070 */
[----:B------:R-:W-:-:S04]  /*00e0*/  LOP3.LUT R0, R11, 0x1f, RZ, 0xc0, !PT ;  /* 0x0000001f0b007812 */ /* 0x000fc800078ec0ff */
[C---:B------:R-:W-:Y:S02]  /*00f0*/  ISETP.EQ.OR P4, PT, R0.reuse, 0x1f, !P5 ;  /* 0x0000001f0000780c */ /* 0x040fe40006f82670 */
[----:B------:R-:W-:-:S04]  /*0100*/  ISETP.NE.AND P3, PT, R0, 0x1f, PT ;  /* 0x0000001f0000780c */ /* 0x000fc80003f65270 */
[----:B------:R-:W-:Y:S01]  /*0110*/  ISETP.EQ.OR P2, PT, R4, 0x3e0, !P3 ;  /* 0x000003e00400780c */ /* 0x000fe20005f42670 */
[----:B0-----:R-:W-:-:S09]  /*0120*/  ULEA UR4, UR5, UR4, 0x18 ;  /* 0x0000000405047291 */ /* 0x001fd2000f8ec0ff */
[----:B--2---:R-:W-:Y:S01]  /*0130*/  STS.U8 [R11+UR4], R2 ;  /* 0x000000020b007988 */ /* 0x004fe20008000004 */
[----:B------:R-:W-:Y:S06]  /*0140*/  BAR.SYNC.DEFER_BLOCKING 0x0 ;  /* 0x0000000000007b1d */ /* 0x000fec0000010000 */
        /* <DEDUP_REMOVED lines=8> */
[----:B------:R-:W-:-:S04]  /*01d0*/  PRMT R4, RZ, 0x7610, R4 ;  /* 0x00007610ff047816 */ /* 0x000fc80000000004 */
[----:B------:R-:W-:Y:S02]  /*01e0*/  @!P0 PRMT R4, R2, 0x7610, R4 ;  /* 0x0000761002048816 */ /* 0x000fe40000000004 */
[----:B-1----:R-:W-:Y:S02]  /*01f0*/  @P5 ISETP.GE.U32.AND P0, PT, R7, R6, PT ;  /* 0x000000060700520c */ /* 0x002fe40003f06070 */
[----:B------:R-:W0:Y:S02]  /*0200*/  @!P2 LDS.U8 R7, [R5+UR4+0x21] ;  /* 0x000021040507a984 */ /* 0x000e240008000000 */
[----:B------:R-:W-:Y:S02]  /*0210*/  @P5 SEL R3, RZ, 0x40, !P0 ;  /* 0x00000040ff035807 */ /* 0x000fe40004000000 */
[----:B------:R-:W-:Y:S01]  /*0220*/  PLOP3.LUT P0, PT, PT, PT, PT, 0x80, 0x8 ;  /* 0x000000000008781c */ /* 0x000fe20003f0f070 */
[----:B------:R-:W1:Y:S01]  /*0230*/  @P1 LDS.U8 R13, [R5+UR4+0x20] ;  /* 0x00002004050d1984 */ /* 0x000e620008000000 */
[----:B------:R-:W-:-:S02]  /*0240*/  @P1 PLOP3.LUT P0, PT, P6, PT, PT, 0x8, 0x80 ;  /* 0x000000000080181c */ /* 0x000fc4000370e170 */
[----:B------:R-:W-:Y:S02]  /*0250*/  ISETP.NE.AND P6, PT, R0, RZ, PT ;  /* 0x000000ff0000720c */ /* 0x000fe40003fc5270 */
[----:B------:R-:W-:-:S04]  /*0260*/  @P5 LOP3.LUT R3, R3, R4, RZ, 0xfc, !PT ;  /* 0x0000000403035212 */ /* 0x000fc800078efcff */
[----:B------:R-:W-:Y:S02]  /*0270*/  @P5 PRMT R4, R3, 0x7610, R4 ;  /* 0x0000761003045816 */ /* 0x000fe40000000004 */
[----:B--2---:R-:W-:-:S03]  /*0280*/  @!P4 ISETP.GE.U32.AND P5, PT, R9, R6, PT ;  /* 0x000000060900c20c */ /* 0x004fc60003fa6070 */
[----:B------:R-:W2:Y:S01]  /*0290*/  @!P0 LDS.U8 R15, [R5+UR4+0x1f] ;  /* 0x00001f04050f8984 */ /* 0x000ea20008000000 */
[----:B------:R-:W-:Y:S02]  /*02a0*/  @!P4 SEL R3, RZ, 0x20, !P5 ;  /* 0x00000020ff03c807 */ /* 0x000fe40006800000 */
[----:B---3--:R-:W-:Y:S01]  /*02b0*/  @P3 ISETP.GE.U32.AND P5, PT, R11, R6, PT ;  /* 0x000000060b00320c */ /* 0x008fe20003fa6070 */
[----:B------:R3:W4:Y:S01]  /*02c0*/  @P6 LDS.U8 R9, [R5+UR4+-0x1] ;  /* 0xffffff0405096984 */ /* 0x0007220008000000 */
[----:B------:R-:W-:-:S04]  /*02d0*/  @!P4 LOP3.LUT R3, R3, R4, RZ, 0xfc, !PT ;  /* 0x000000040303c212 */ /* 0x000fc800078efcff */
[----:B------:R-:W-:Y:S02]  /*02e0*/  @!P4 PRMT R4, R3, 0x7610, R4 ;  /* 0x000076100304c816 */ /* 0x000fe40000000004 */
[----:B------:R-:W-:-:S04]  /*02f0*/  @P3 SEL R3, RZ, 0x10, !P5 ;  /* 0x00000010ff033807 */ /* 0x000fc80006800000 */
[----:B------:R-:W-:-:S04]  /*0300*/  @P3 LOP3.LUT R3, R3, R4, RZ, 0xfc, !PT ;  /* 0x0000000403033212 */ /* 0x000fc800078efcff */
[----:B------:R-:W-:Y:S02]  /*0310*/  @P3 PRMT R4, R3, 0x7610, R4 ;  /* 0x0000761003043816 */ /* 0x000fe40000000004 */
[----:B0-----:R-:W-:-:S04]  /*0320*/  @!P2 ISETP.GE.U32.AND P4, PT, R7, R6, PT ;  /* 0x000000060700a20c */ /* 0x001fc80003f86070 */
[----:B------:R-:W-:Y:S02]  /*0330*/  @!P2 SEL R3, RZ, 0x8, !P4 ;  /* 0x00000008ff03a807 */ /* 0x000fe40006000000 */
[----:B-1----:R-:W-:Y:S02]  /*0340*/  @P1 ISETP.GE.U32.AND P3, PT, R13, R6, PT ;  /* 0x000000060d00120c */ /* 0x002fe40003f66070 */
[----:B------:R-:W-:-:S04]  /*0350*/  @!P2 LOP3.LUT R3, R3, R4, RZ, 0xfc, !PT ;  /* 0x000000040303a212 */ /* 0x000fc800078efcff */
[----:B------:R-:W-:Y:S02]  /*0360*/  @!P2 PRMT R4, R3, 0x7610, R4 ;  /* 0x000076100304a816 */ /* 0x000fe40000000004 */
[----:B------:R-:W-:-:S04]  /*0370*/  @P1 SEL R3, RZ, 0x4, !P3 ;  /* 0x00000004ff031807 */ /* 0x000fc80005800000 */
[----:B------:R-:W-:Y:S02]  /*0380*/  @P1 LOP3.LUT R3, R3, R4, RZ, 0xfc, !PT ;  /* 0x0000000403031212 */ /* 0x000fe400078efcff */
[-C--:B--2---:R-:W-:Y:S02]  /*0390*/  @!P0 ISETP.GE.U32.AND P2, PT, R15, R6.reuse, PT ;  /* 0x000000060f00820c */ /* 0x084fe40003f46070 */
[----:B------:R-:W-:Y:S02]  /*03a0*/  @P1 PRMT R4, R3, 0x7610, R4 ;  /* 0x0000761003041816 */ /* 0x000fe40000000004 */
[----:B---3--:R-:W-:Y:S01]  /*03b0*/  @!P0 SEL R5, RZ, 0x2, !P2 ;  /* 0x00000002ff058807 */ /* 0x008fe20005000000 */
[----:B------:R-:W0:Y:S01]  /*03c0*/  LDC.64 R2, c[0x0][0x388] ;  /* 0x0000e200ff027b82 */ /* 0x000e220000000a00 */
[----:B----4-:R-:W-:Y:S02]  /*03d0*/  @P6 ISETP.GE.U32.AND P1, PT, R9, R6, PT ;  /* 0x000000060900620c */ /* 0x010fe40003f26070 */
[----:B------:R-:W-:-:S02]  /*03e0*/  @!P0 LOP3.LUT R5, R5, R4, RZ, 0xfc, !PT ;  /* 0x0000000405058212 */ /* 0x000fc400078efcff */
[----:B------:R-:W-:Y:S02]  /*03f0*/  @P6 SEL R7, RZ, 0x1, !P1 ;  /* 0x00000001ff076807 */ /* 0x000fe40004800000 */
[----:B------:R-:W-:-:S04]  /*0400*/  @!P0 PRMT R4, R5, 0x7610, R4 ;  /* 0x0000761005048816 */ /* 0x000fc80000000004 */
[----:B------:R-:W-:-:S04]  /*0410*/  @P6 LOP3.LUT R7, R4, R7, RZ, 0xfc, !PT ;  /* 0x0000000704076212 */ /* 0x000fc800078efcff */
[----:B------:R-:W-:Y:S01]  /*0420*/  @P6 PRMT R4, R7, 0x7610, R4 ;  /* 0x0000761007046816 */ /* 0x000fe20000000004 */
[----:B------:R-:W-:-:S03]  /*0430*/  IMAD.MOV.U32 R7, RZ, RZ, 0x1 ;  /* 0x00000001ff077424 */ /* 0x000fc600078e00ff */
[----:B------:R-:W-:-:S05]  /*0440*/  LOP3.LUT R5, R4, 0xff, RZ, 0xc0, !PT ;  /* 0x000000ff04057812 */ /* 0x000fca00078ec0ff */
[----:B0-----:R-:W-:-:S05]  /*0450*/  IMAD.WIDE.U32 R2, R5, 0x4, R2 ;  /* 0x0000000405027825 */ /* 0x001fca00078e0002 */
[----:B------:R-:W-:Y:S01]  /*0460*/  REDG.E.ADD.STRONG.GPU desc[UR6][R2.64], R7 ;  /* 0x000000070200798e */ /* 0x000fe2000c12e106 */
[----:B------:R-:W-:Y:S05]  /*0470*/  EXIT ;  /* 0x000000000000794d */ /* 0x000fea0003800000 */
.L_x_21:
        /* <DEDUP_REMOVED lines=16> */
.L_x_28:


//--------------------- .text._Z25image_to_histogram_simplePhPi --------------------------
	.section	.text._Z25image_to_histogram_simplePhPi,"ax",@progbits
	.align	128
        .global         _Z25image_to_histogram_simplePhPi
        .type           _Z25image_to_histogram_simplePhPi,@function
        .size           _Z25image_to_histogram_simplePhPi,(.L_x_29 - _Z25image_to_histogram_simplePhPi)
        .other          _Z25image_to_histogram_simplePhPi,@"STO_CUDA_ENTRY STV_DEFAULT"
_Z25image_to_histogram_simplePhPi:
.text._Z25image_to_histogram_simplePhPi:
[----:B------:R-:W-:Y:S01]  /*0000*/  LDC R1, c[0x0][0x37c] ;  /* 0x0000df00ff017b82 */ /* 0x000fe20000000800 */
[----:B------:R-:W0:Y:S01]  /*0010*/  S2R R14, SR_TID.X ;  /* 0x00000000000e7919 */ /* 0x000e220000002100 */
[----:B------:R-:W1:Y:S01]  /*0020*/  LDCU.64 UR6, c[0x0][0x380] ;  /* 0x00007000ff0677ac */ /* 0x000e620008000a00 */
[----:B------:R-:W2:Y:S01]  /*0030*/  LDCU.64 UR4, c[0x0][0x358] ;  /* 0x00006b00ff0477ac */ /* 0x000ea20008000a00 */
[C---:B0-----:R-:W-:Y:S02]  /*0040*/  LOP3.LUT R10, R14.reuse, 0x1f, RZ, 0xc0, !PT ;  /* 0x0000001f0e0a7812 */ /* 0x041fe400078ec0ff */
[----:B------:R-:W-:Y:S02]  /*0050*/  SHF.R.U32.HI R5, RZ, 0x5, R14 ;  /* 0x00000005ff057819 */ /* 0x000fe4000001160e */
[----:B-1----:R-:W-:Y:S01]  /*0060*/  IADD3 R2, P2, PT, R14, UR6, RZ ;  /* 0x000000060e027c10 */ /* 0x002fe2000ff5e0ff */
[----:B------:R-:W-:Y:S02]  /*0070*/  VIADD R12, R10, 0xffffffff ;  /* 0xffffffff0a0c7836 */ /* 0x000fe40000000000 */
[----:B------:R-:W-:-:S02]  /*0080*/  VIADD R11, R5, 0xffffffff ;  /* 0xffffffff050b7836 */ /* 0x000fc40000000000 */
[----:B------:R-:W-:Y:S01]  /*0090*/  IMAD.X R3, RZ, RZ, UR7, P2 ;  /* 0x00000007ff037e24 */ /* 0x000fe200090e06ff */
[----:B------:R-:W-:Y:S02]  /*00a0*/  ISETP.GT.U32.AND P0, PT, R12, 0x1f, PT ;  /* 0x0000001f0c00780c */ /* 0x000fe40003f04070 */
[C---:B------:R-:W-:Y:S02]  /*00b0*/  ISETP.GT.U32.AND P1, PT, R11.reuse, 0x1f, PT ;  /* 0x0000001f0b00780c */ /* 0x040fe40003f24070 */
[----:B------:R-:W-:Y:S01]  /*00c0*/  ISETP.GT.U32.OR P5, PT, R11, 0x1f, P0 ;  /* 0x0000001f0b00780c */ /* 0x000fe200007a4470 */
[----:B--2---:R-:W2:Y:S10]  /*00d0*/  LDG.E.U8 R0, desc[UR4][R2.64] ;  /* 0x0000000402007981 */ /* 0x004eb4000c1e1100 */
[----:B------:R-:W-:-:S02]  /*00e0*/  @!P1 VIADD R8, R14, 0xffffffe0 ;  /* 0xffffffe00e089836 */ /* 0x000fc40000000000 */
[----:B------:R-:W-:-:S05]  /*00f0*/  @!P5 IMAD R6, R11, 0x20, R12 ;  /* 0x000000200b06d824 */ /* 0x000fca00078e020c */
[----:B------:R-:W-:-:S05]  /*0100*/  @!P5 IADD3 R6, P3, PT, R6, UR6, RZ ;  /* 0x000000060606dc10 */ /* 0x000fca000ff7e0ff */
[----:B------:R-:W-:Y:S01]  /*0110*/  @!P5 IMAD.X R7, RZ, RZ, UR7, P3 ;  /* 0x00000007ff07de24 */ /* 0x000fe200098e06ff */
[----:B------:R-:W-:-:S05]  /*0120*/  @!P1 IADD3 R8, P2, PT, R8, UR6, RZ ;  /* 0x0000000608089c10 */ /* 0x000fca000ff5e0ff */
[----:B------:R-:W2:Y:S01]  /*0130*/  @!P5 LDG.E.U8 R7, desc[UR4][R6.64] ;  /* 0x000000040607d981 */ /* 0x000ea2000c1e1100 */
[----:B------:R-:W-:-:S06]  /*0140*/  @!P1 IMAD.X R9, RZ, RZ, UR7, P2 ;  /* 0x00000007ff099e24 */ /* 0x000fcc00090e06ff */
[----:B------:R-:W3:Y:S01]  /*0150*/  @!P1 LDG.E.U8 R9, desc[UR4][R8.64] ;  /* 0x0000000408099981 */ /* 0x000ee2000c1e1100 */
[----:B------:R-:W-:Y:S02]  /*0160*/  ISETP.NE.AND P2, PT, R5, 0x1f, PT ;  /* 0x0000001f0500780c */ /* 0x000fe40003f45270 */
[----:B------:R-:W-:Y:S02]  /*0170*/  ISETP.EQ.OR P3, PT, R10, 0x1f, P1 ;  /* 0x0000001f0a00780c */ /* 0x000fe40000f62670 */
[----:B------:R-:W-:Y:S02]  /*0180*/  ISETP.GT.U32.OR P4, PT, R12, 0x1f, !P2 ;  /* 0x0000001f0c00780c */ /* 0x000fe40005784470 */
[----:B------:R-:W-:-:S07]  /*0190*/  PRMT R4, RZ, 0x7610, R4 ;  /* 0x00007610ff047816 */ /* 0x000fce0000000004 */
[----:B------:R0:W4:Y:S02]  /*01a0*/  @P2 LDG.E.U8 R19, desc[UR4][R2.64+0x20] ;  /* 0x0000200402132981 */ /* 0x000124000c1e1100 */
[----:B------:R-:W-:Y:S02]  /*01b0*/  @!P3 IMAD R11, R11, 0x20, R10 ;  /* 0x000000200b0bb824 */ /* 0x000fe400078e020a */
[----:B------:R-:W-:-:S04]  /*01c0*/  @!P4 IMAD R12, R5, 0x20, R12 ;  /* 0x00000020050cc824 */ /* 0x000fc800078e020c */
[----:B------:R-:W-:Y:S01]  /*01d0*/  @!P4 VIADD R12, R12, 0x20 ;  /* 0x000000200c0cc836 */ /* 0x000fe20000000000 */
[----:B--2---:R-:W-:-:S04]  /*01e0*/  @!P5 ISETP.GE.U32.AND P6, PT, R7, R0, PT ;  /* 0x000000000700d20c */ /* 0x004fc80003fc6070 */
[----:B------:R-:W-:Y:S02]  /*01f0*/  @!P5 SEL R13, RZ, 0xff80, !P6 ;  /* 0x0000ff80ff0dd807 */ /* 0x000fe40007000000 */
[----:B------:R-:W-:Y:S02]  /*0200*/  @!P3 IADD3 R6, P6, PT, R11, UR6, RZ ;  /* 0x000000060b06bc10 */ /* 0x000fe4000ffde0ff */
[----:B------:R-:W-:Y:S02]  /*0210*/  @!P5 PRMT R4, R13, 0x7610, R4 ;  /* 0x000076100d04d816 */ /* 0x000fe40000000004 */
[----:B---3--:R-:W-:Y:S01]  /*0220*/  @!P1 ISETP.GE.U32.AND P5, PT, R9, R0, PT ;  /* 0x000000000900920c */ /* 0x008fe20003fa6070 */
[----:B------:R-:W-:Y:S01]  /*0230*/  @!P3 IMAD.X R7, RZ, RZ, UR7, P6 ;  /* 0x00000007ff07be24 */ /* 0x000fe2000b0e06ff */
[----:B------:R-:W-:Y:S02]  /*0240*/  ISETP.NE.AND P6, PT, R10, 0x1f, PT ;  /* 0x0000001f0a00780c */ /* 0x000fe40003fc5270 */
[----:B------:R-:W-:Y:S01]  /*0250*/  @!P1 SEL R13, RZ, 0x40, !P5 ;  /* 0x00000040ff0d9807 */ /* 0x000fe20006800000 */
[----:B------:R-:W-:Y:S01]  /*0260*/  @!P0 VIADD R10, R14, 0xffffffff ;  /* 0xffffffff0e0a8836 */ /* 0x000fe20000000000 */
[----:B------:R-:W-:Y:S01]  /*0270*/  @!P4 IADD3 R8, P5, PT, R12, UR6, RZ ;  /* 0x000000060c08cc10 */ /* 0x000fe2000ffbe0ff */
[----:B------:R-:W2:Y:S04]  /*0280*/  @!P3 LDG.E.U8 R7, desc[UR4][R6.64+0x1] ;  /* 0x000001040607b981 */ /* 0x000ea8000c1e1100 */
[----:B------:R-:W-:Y:S01]  /*0290*/  @!P4 IMAD.X R9, RZ, RZ, UR7, P5 ;  /* 0x00000007ff09ce24 */ /* 0x000fe2000a8e06ff */
[----:B------:R-:W-:-:S03]  /*02a0*/  @!P0 IADD3 R10, P5, PT, R10, UR6, RZ ;  /* 0x000000060a0a8c10 */ /* 0x000fc6000ffbe0ff */
[----:B------:R-:W3:Y:S02]  /*02b0*/  @P6 LDG.E.U8 R15, desc[UR4][R2.64+0x1] ;  /* 0x00000104020f6981 */ /* 0x000ee4000c1e1100 */
[----:B------:R-:W-:Y:S01]  /*02c0*/  @!P0 IMAD.X R11, RZ, RZ, UR7, P5 ;  /* 0x00000007ff0b8e24 */ /* 0x000fe2000a8e06ff */
[----:B------:R-:W-:Y:S01]  /*02d0*/  ISETP.EQ.OR P5, PT, R5, 0x1f, !P6 ;  /* 0x0000001f0500780c */ /* 0x000fe200077a2670 */
[----:B------:R-:W5:Y:S04]  /*02e0*/  @!P4 LDG.E.U8 R9, desc[UR4][R8.64] ;  /* 0x000000040809c981 */ /* 0x000f68000c1e1100 */
[----:B------:R-:W5:Y:S08]  /*02f0*/  @!P0 LDG.E.U8 R11, desc[UR4][R10.64] ;  /* 0x000000040a0b8981 */ /* 0x000f70000c1e1100 */
[----:B------:R-:W4:Y:S01]  /*0300*/  @!P5 LDG.E.U8 R17, desc[UR4][R2.64+0x21] ;  /* 0x000021040211d981 */ /* 0x000f22000c1e1100 */
[----:B------:R-:W-:-:S04]  /*0310*/  @!P1 LOP3.LUT R13, R13, R4, RZ, 0xfc, !PT ;  /* 0x000000040d0d9212 */ /* 0x000fc800078efcff */
[----:B------:R-:W-:Y:S02]  /*0320*/  @!P1 PRMT R4, R13, 0x7610, R4 ;  /* 0x000076100d049816 */ /* 0x000fe40000000004 */
[----:B--2---:R-:W-:-:S04]  /*0330*/  @!P3 ISETP.GE.U32.AND P1, PT, R7, R0, PT ;  /* 0x000000000700b20c */ /* 0x004fc80003f26070 */
[----:B------:R-:W-:-:S04]  /*0340*/  @!P3 SEL R5, RZ, 0x20, !P1 ;  /* 0x00000020ff05b807 */ /* 0x000fc80004800000 */
[----:B------:R-:W-:Y:S02]  /*0350*/  @!P3 LOP3.LUT R5, R5, R4, RZ, 0xfc, !PT ;  /* 0x000000040505b212 */ /* 0x000fe400078efcff */
[----:B---3--:R-:W-:Y:S02]  /*0360*/  @P6 ISETP.GE.U32.AND P1, PT, R15, R0, PT ;  /* 0x000000000f00620c */ /* 0x008fe40003f26070 */
[----:B------:R-:W-:Y:S02]  /*0370*/  @!P3 PRMT R4, R5, 0x7610, R4 ;  /* 0x000076100504b816 */ /* 0x000fe40000000004 */
[----:B------:R-:W-:-:S04]  /*0380*/  @P6 SEL R5, RZ, 0x10, !P1 ;  /* 0x00000010ff056807 */ /* 0x000fc80004800000 */
[----:B------:R-:W-:Y:S02]  /*0390*/  @P6 LOP3.LUT R5, R5, R4, RZ, 0xfc, !PT ;  /* 0x0000000405056212 */ /* 0x000fe400078efcff */
[-C--:B----4-:R-:W-:Y:S02]  /*03a0*/  @!P5 ISETP.GE.U32.AND P1, PT, R17, R0.reuse, PT ;  /* 0x000000001100d20c */ /* 0x090fe40003f26070 */
[----:B------:R-:W-:Y:S02]  /*03b0*/  @P6 PRMT R4, R5, 0x7610, R4 ;  /* 0x0000761005046816 */ /* 0x000fe40000000004 */
[----:B0-----:R-:W-:Y:S02]  /*03c0*/  @!P5 SEL R3, RZ, 0x8, !P1 ;  /* 0x00000008ff03d807 */ /* 0x001fe40004800000 */
[----:B------:R-:W-:Y:S02]  /*03d0*/  @P2 ISETP.GE.U32.AND P1, PT, R19, R0, PT ;  /* 0x000000001300220c */ /* 0x000fe40003f26070 */
[----:B------:R-:W-:-:S04]  /*03e0*/  @!P5 LOP3.LUT R3, R3, R4, RZ, 0xfc, !PT ;  /* 0x000000040303d212 */ /* 0x000fc800078efcff */
[----:B------:R-:W-:Y:S02]  /*03f0*/  @!P5 PRMT R4, R3, 0x7610, R4 ;  /* 0x000076100304d816 */ /* 0x000fe40000000004 */
[----:B------:R-:W-:Y:S02]  /*0400*/  @P2 SEL R3, RZ, 0x4, !P1 ;  /* 0x00000004ff032807 */ /* 0x000fe40004800000 */
[----:B-----5:R-:W-:Y:S02]  /*0410*/  @!P4 ISETP.GE.U32.AND P1, PT, R9, R0, PT ;  /* 0x000000000900c20c */ /* 0x020fe40003f26070 */
[----:B------:R-:W-:Y:S02]  /*0420*/  @P2 LOP3.LUT R3, R3, R4, RZ, 0xfc, !PT ;  /* 0x0000000403032212 */ /* 0x000fe400078efcff */
[----:B------:R-:W-:Y:S02]  /*0430*/  @!P4 SEL R5, RZ, 0x2, !P1 ;  /* 0x00000002ff05c807 */ /* 0x000fe40004800000 */
[----:B------:R-:W-:-:S02]  /*0440*/  @P2 PRMT R4, R3, 0x7610, R4 ;  /* 0x0000761003042816 */ /* 0x000fc40000000004 */
[----:B------:R-:W0:Y:S01]  /*0450*/  LDC.64 R2, c[0x0][0x388] ;  /* 0x0000e200ff027b82 */ /* 0x000e220000000a00 */
[----:B------:R-:W-:Y:S02]  /*0460*/  @!P0 ISETP.GE.U32.AND P1, PT, R11, R0, PT ;  /* 0x000000000b00820c */ /* 0x000fe40003f26070 */
[----:B------:R-:W-:Y:S02]  /*0470*/  @!P4 LOP3.LUT R5, R5, R4, RZ, 0xfc, !PT ;  /* 0x000000040505c212 */ /* 0x000fe400078efcff */
[----:B------:R-:W-:Y:S02]  /*0480*/  @!P0 SEL R7, RZ, 0x1, !P1 ;  /* 0x00000001ff078807 */ /* 0x000fe40004800000 */
[----:B------:R-:W-:-:S04]  /*0490*/  @!P4 PRMT R4, R5, 0x7610, R4 ;  /* 0x000076100504c816 */ /* 0x000fc80000000004 */
[----:B------:R-:W-:-:S04]  /*04a0*/  @!P0 LOP3.LUT R7, R4, R7, RZ, 0xfc, !PT ;  /* 0x0000000704078212 */ /* 0x000fc800078efcff */
[----:B------:R-:W-:-:S04]  /*04b0*/  @!P0 PRMT R4, R7, 0x7610, R4 ;  /* 0x0000761007048816 */ /* 0x000fc80000000004 */
[----:B------:R-:W-:Y:S01]  /*04c0*/  LOP3.LUT R5, R4, 0xff, RZ, 0xc0, !PT ;  /* 0x000000ff04057812 */ /* 0x000fe200078ec0ff */
[----:B------:R-:W-:-:S04]  /*04d0*/  IMAD.MOV.U32 R7, RZ, RZ, 0x1 ;  /* 0x00000001ff077424 */ /* 0x000fc800078e00ff */
[----:B0-----:R-:W-:-:S05]  /*04e0*/  IMAD.WIDE.U32 R2, R5, 0x4, R2 ;  /* 0x0000000405027825 */ /* 0x001fca00078e0002 */
[----:B------:R-:W-:Y:S01]  /*04f0*/  REDG.E.ADD.STRONG.GPU desc[UR4][R2.64], R7 ;  /* 0x000000070200798e */ /* 0x000fe2000c12e104 */
[----:B------:R-:W-:Y:S05]  /*0500*/  EXIT ;  /* 0x000000000000794d */ /* 0x000fea0003800000 */
.L_x_22:
        /* <DEDUP_REMOVED lines=15> */
.L_x_29:


//--------------------- .nv.shared.reserved.0     --------------------------
	.section	.nv.shared.reserved.0,"aw",@nobits
	.weak		__nv_reservedSMEM_offset_0_alias
	.size		__nv_reservedSMEM_offset_0_alias, 0, 64
	.other		__nv_reservedSMEM_offset_0_alias,@"STO_CUDA_RESERVED_SHARED STV_DEFAULT"
__nv_reservedSMEM_offset_0_alias:
	.zero		0
	.zero		64


//--------------------- .nv.shared._Z24image_to_histogram_largePhPi --------------------------
	.section	.nv.shared._Z24image_to_histogram_largePhPi,"aw",@nobits
	.sectionflags	@""
.nv.shared._Z24image_to_histogram_largePhPi:
	.zero		2048


//--------------------- .nv.shared._Z25image_to_histogram_sharedPhPi --------------------------
	.section	.nv.shared._Z25image_to_histogram_sharedPhPi,"aw",@nobits
	.sectionflags	@""
.nv.shared._Z25image_to_histogram_sharedPhPi:
	.zero		2048


//--------------------- .nv.constant0._Z24histogram_distance_largePiS_Pd --------------------------
	.section	.nv.constant0._Z24histogram_distance_largePiS_Pd,"a",@progbits
	.sectionflags	@""
	.align	4
.nv.constant0._Z24histogram_distance_largePiS_Pd:
	.zero		920


//--------------------- .nv.constant0._Z18histogram_distancePiS_Pd --------------------------
	.section	.nv.constant0._Z18histogram_distancePiS_Pd,"a",@progbits
	.sectionflags	@""
	.align	4
.nv.constant0._Z18histogram_distancePiS_Pd:
	.zero		920


//--------------------- .nv.constant0._Z24image_to_histogram_largePhPi --------------------------
	.section	.nv.constant0._Z24image_to_histogram_largePhPi,"a",@progbits
	.sectionflags	@""
	.align	4
.nv.constant0._Z24image_to_histogram_largePhPi:
	.zero		912


//--------------------- .nv.constant0._Z25image_to_histogram_sharedPhPi --------------------------
	.section	.nv.constant0._Z25image_to_histogram_sharedPhPi,"a",@progbits
	.sectionflags	@""
	.align	4
.nv.constant0._Z25image_to_histogram_sharedPhPi:
	.zero		912


//--------------------- .nv.constant0._Z25image_to_histogram_simplePhPi --------------------------
	.section	.nv.constant0._Z25image_to_histogram_simplePhPi,"a",@progbits
	.sectionflags	@""
	.align	4
.nv.constant0._Z25image_to_histogram_simplePhPi:
	.zero		912


//--------------------- SYMBOLS --------------------------

	.type		.nv.reservedSmem.offset0,@object
	.size		.nv.reservedSmem.offset0,0x4
	.type		.nv.reservedSmem.cap,@object
	.size		.nv.reservedSmem.cap,0x4
